def gluon_wgmma(
    a_ptr,
    b_ptr,
    c_ptr,
    M,
    N,
    K,
    stride_am,
    stride_bk,
    stride_cm,
    BLOCK_M: gl.constexpr,
    BLOCK_N: gl.constexpr,
    BLOCK_K: gl.constexpr,
    DTYPE: gl.constexpr,
    A_LAYOUT: gl.constexpr,
    B_LAYOUT: gl.constexpr,
    C_LAYOUT: gl.constexpr,
    B_SHAPE: gl.constexpr,
    TRANS_B: gl.constexpr,
    NUM_BUFFERS: gl.constexpr,
    NUM_WARPS: gl.constexpr,
):
    a_desc = tma.make_tensor_descriptor(
        a_ptr, [M, K], [stride_am, 1], [BLOCK_M, BLOCK_K], A_LAYOUT
    )
    b_desc = tma.make_tensor_descriptor(
        b_ptr,
        [N, K] if TRANS_B else [K, N],
        [stride_bk, 1],
        B_SHAPE,
        B_LAYOUT,
    )
    c_desc = tma.make_tensor_descriptor(
        c_ptr, [M, N], [stride_cm, 1], [BLOCK_M, BLOCK_N], C_LAYOUT
    )

    a_bufs = gl.allocate_shared_memory(
        DTYPE, [NUM_BUFFERS, BLOCK_M, BLOCK_K], A_LAYOUT
    )
    b_bufs = gl.allocate_shared_memory(DTYPE, [NUM_BUFFERS] + B_SHAPE, B_LAYOUT)

    pid_m = gl.program_id(0)
    pid_n = gl.program_id(1)
    off_m = pid_m * BLOCK_M
    off_n = pid_n * BLOCK_N

    mma_layout: gl.constexpr = pick_wgmma_layout(DTYPE, BLOCK_M, BLOCK_N, NUM_WARPS)
    acc = warpgroup_mma_init(
        gl.zeros((BLOCK_M, BLOCK_N), dtype=gl.float32, layout=mma_layout)
    )

    bars = gl.allocate_shared_memory(
        gl.int64, [NUM_BUFFERS, 1], mbarrier.MBarrierLayout()
    )
    for i in gl.static_range(NUM_BUFFERS):
        mbarrier.init(bars.index(i), count=1)
    idx = 0
    phase = 0

    for k in range(0, K, BLOCK_K):
        a = a_bufs.index(idx)
        b = b_bufs.index(idx)
        bar = bars.index(idx)
        mbarrier.expect(bar, a_desc.block_type.nbytes + b_desc.block_type.nbytes)
        tma.async_copy_global_to_shared(a_desc, [off_m, k], bar, a)
        tma.async_copy_global_to_shared(
            b_desc, [off_n, k] if TRANS_B else [k, off_n], bar, b
        )
        mbarrier.wait(bar, phase=phase)

        if TRANS_B:
            b = b.permute((1, 0))
        acc = warpgroup_mma_wait(num_outstanding=0, deps=(acc,))
        acc = warpgroup_mma(a, b, acc, is_async=True)

        idx += 1
        if idx == NUM_BUFFERS:
            idx = 0
            phase ^= 1

    acc = warpgroup_mma_wait(num_outstanding=0, deps=(acc,))
    for i in gl.static_range(NUM_BUFFERS):
        mbarrier.invalidate(bars.index(i))

    c_smem = gl.allocate_shared_memory(DTYPE, [BLOCK_M, BLOCK_N], C_LAYOUT)
    c_smem.store(acc.to(DTYPE))
    fence_async_shared()
    tma.async_copy_shared_to_global(c_desc, [off_m, off_n], c_smem)
    tma.store_wait(pendings=0)

# config = {"BLOCK_K": 64, "BLOCK_M": 128, "BLOCK_N": 256, "arch": "sm_90", "dtype": "bf16", "num_buffers": 2, "num_warps": 8, "trans_b": 0}
# arch = sm_90


// ===== COMPILED SASS (sm_90a) =====

	.target	sm_90a

	.elftype	@"ET_EXEC"


//--------------------- .note.nv.tkinfo           --------------------------
	.section	.note.nv.tkinfo,"",@"SHT_NOTE"
	.sectionflags	@"SHF_NOTE_NV_TKINFO"
	.tkinfo
        /*0018*/ 	.word	0x00000002
        /*0030*/ 	.string	""
        /*0030*/ 	.string	"ptxas"
        /*0030*/ 	.string	"Cuda compilation tools, release 13.0, V13.0.88"
        /*0030*/ 	.string	"Build cuda_13.0.r13.0/compiler.36424714_0"
        /*0030*/ 	.string	"-v  -suppress-debug-info  -lineinfo  -arch sm_90a "



//--------------------- .note.nv.cuinfo           --------------------------
	.section	.note.nv.cuinfo,"",@"SHT_NOTE"
	.sectionflags	@"SHF_NOTE_NV_CUINFO"
        /*0018*/ 	.short	0x0002
        /*001a*/ 	.short	0x005a
        /*001c*/ 	.short	0x0082
	.zero		2


//--------------------- .nv.info                  --------------------------
	.section	.nv.info,"",@"SHT_CUDA_INFO"
	.align	4


	//----- nvinfo : EIATTR_REGCOUNT
	.align		4
        /*0000*/ 	.byte	0x04, 0x2f
        /*0002*/ 	.short	(.L_1 - .L_0)
	.align		4
.L_0:
        /*0004*/ 	.word	index@(gluon_wgmma)
        /*0008*/ 	.word	0x0000009a


	//----- nvinfo : EIATTR_FRAME_SIZE
	.align		4
.L_1:
        /*000c*/ 	.byte	0x04, 0x11
        /*000e*/ 	.short	(.L_3 - .L_2)
	.align		4
.L_2:
        /*0010*/ 	.word	index@(gluon_wgmma)
        /*0014*/ 	.word	0x00000000


	//----- nvinfo : EIATTR_MIN_STACK_SIZE
	.align		4
.L_3:
        /*0018*/ 	.byte	0x04, 0x12
        /*001a*/ 	.short	(.L_5 - .L_4)
	.align		4
.L_4:
        /*001c*/ 	.word	index@(gluon_wgmma)
        /*0020*/ 	.word	0x00000000
.L_5:


//--------------------- .nv.compat                --------------------------
	.section	.nv.compat,"",@"SHT_CUDA_COMPAT_INFO"
	.align	4
        /*0000*/ 	.byte	0x02, 0x09, 0x01, 0x00, 0x02, 0x02, 0x04, 0x00, 0x02, 0x05, 0x05, 0x00, 0x03, 0x07, 0x01, 0x01
        /*0010*/ 	.byte	0x02, 0x03, 0x03, 0x00, 0x02, 0x06, 0x01, 0x00, 0x04, 0x0b, 0x08, 0x00, 0x00, 0x00, 0x00, 0x00
        /*0020*/ 	.byte	0x00, 0x00, 0x00, 0x00


//--------------------- .nv.info.gluon_wgmma      --------------------------
	.section	.nv.info.gluon_wgmma,"",@"SHT_CUDA_INFO"
	.sectionflags	@""
	.align	4


	//----- nvinfo : EIATTR_CUDA_API_VERSION
	.align		4
        /*0000*/ 	.byte	0x04, 0x37
        /*0002*/ 	.short	(.L_7 - .L_6)
.L_6:
        /*0004*/ 	.word	0x00000082


	//----- nvinfo : EIATTR_KPARAM_INFO
	.align		4
.L_7:
        /*0008*/ 	.byte	0x04, 0x17
        /*000a*/ 	.short	(.L_9 - .L_8)
.L_8:
        /*000c*/ 	.word	0x00000000
        /*0010*/ 	.short	0x000a
        /*0012*/ 	.short	0x0048
        /*0014*/ 	.byte	0x00, 0xf4, 0x21, 0x00


	//----- nvinfo : EIATTR_KPARAM_INFO
	.align		4
.L_9:
        /*0018*/ 	.byte	0x04, 0x17
        /*001a*/ 	.short	(.L_11 - .L_10)
.L_10:
        /*001c*/ 	.word	0x00000000
        /*0020*/ 	.short	0x0009
        /*0022*/ 	.short	0x0040
        /*0024*/ 	.byte	0x00, 0xf4, 0x21, 0x00


	//----- nvinfo : EIATTR_KPARAM_INFO
	.align		4
.L_11:
        /*0028*/ 	.byte	0x04, 0x17
        /*002a*/ 	.short	(.L_13 - .L_12)
.L_12:
        /*002c*/ 	.word	0x00000000
        /*0030*/ 	.short	0x0008
        /*0032*/ 	.short	0x0038
        /*0034*/ 	.byte	0x00, 0xf0, 0x21, 0x00


	//----- nvinfo : EIATTR_KPARAM_INFO
	.align		4
.L_13:
        /*0038*/ 	.byte	0x04, 0x17
        /*003a*/ 	.short	(.L_15 - .L_14)
.L_14:
        /*003c*/ 	.word	0x00000000
        /*0040*/ 	.short	0x0007
        /*0042*/ 	.short	0x0030
        /*0044*/ 	.byte	0x00, 0xf0, 0x21, 0x00


	//----- nvinfo : EIATTR_KPARAM_INFO
	.align		4
.L_15:
        /*0048*/ 	.byte	0x04, 0x17
        /*004a*/ 	.short	(.L_17 - .L_16)
.L_16:
        /*004c*/ 	.word	0x00000000
        /*0050*/ 	.short	0x0006
        /*0052*/ 	.short	0x0028
        /*0054*/ 	.byte	0x00, 0xf0, 0x21, 0x00


	//----- nvinfo : EIATTR_KPARAM_INFO
	.align		4
.L_17:
        /*0058*/ 	.byte	0x04, 0x17
        /*005a*/ 	.short	(.L_19 - .L_18)
.L_18:
        /*005c*/ 	.word	0x00000000
        /*0060*/ 	.short	0x0005
        /*0062*/ 	.short	0x0020
        /*0064*/ 	.byte	0x00, 0xf0, 0x11, 0x00


	//----- nvinfo : EIATTR_KPARAM_INFO
	.align		4
.L_19:
        /*0068*/ 	.byte	0x04, 0x17
        /*006a*/ 	.short	(.L_21 - .L_20)
.L_20:
        /*006c*/ 	.word	0x00000000
        /*0070*/ 	.short	0x0004
        /*0072*/ 	.short	0x001c
        /*0074*/ 	.byte	0x00, 0xf0, 0x11, 0x00


	//----- nvinfo : EIATTR_KPARAM_INFO
	.align		4
.L_21:
        /*0078*/ 	.byte	0x04, 0x17
        /*007a*/ 	.short	(.L_23 - .L_22)
.L_22:
        /*007c*/ 	.word	0x00000000
        /*0080*/ 	.short	0x0003
        /*0082*/ 	.short	0x0018
        /*0084*/ 	.byte	0x00, 0xf0, 0x11, 0x00


	//----- nvinfo : EIATTR_KPARAM_INFO
	.align		4
.L_23:
        /*0088*/ 	.byte	0x04, 0x17
        /*008a*/ 	.short	(.L_25 - .L_24)
.L_24:
        /*008c*/ 	.word	0x00000000
        /*0090*/ 	.short	0x0002
        /*0092*/ 	.short	0x0010
        /*0094*/ 	.byte	0x00, 0xf4, 0x21, 0x00


	//----- nvinfo : EIATTR_KPARAM_INFO
	.align		4
.L_25:
        /*0098*/ 	.byte	0x04, 0x17
        /*009a*/ 	.short	(.L_27 - .L_26)
.L_26:
        /*009c*/ 	.word	0x00000000
        /*00a0*/ 	.short	0x0001
        /*00a2*/ 	.short	0x0008
        /*00a4*/ 	.byte	0x00, 0xf4, 0x21, 0x00


	//----- nvinfo : EIATTR_KPARAM_INFO
	.align		4
.L_27:
        /*00a8*/ 	.byte	0x04, 0x17
        /*00aa*/ 	.short	(.L_29 - .L_28)
.L_28:
        /*00ac*/ 	.word	0x00000000
        /*00b0*/ 	.short	0x0000
        /*00b2*/ 	.short	0x0000
        /*00b4*/ 	.byte	0x00, 0xf4, 0x21, 0x00


	//----- nvinfo : EIATTR_SPARSE_MMA_MASK
	.align		4
.L_29:
        /*00b8*/ 	.byte	0x03, 0x50
        /*00ba*/ 	.short	0x0000


	//----- nvinfo : EIATTR_MAXREG_COUNT
	.align		4
        /*00bc*/ 	.byte	0x03, 0x1b
        /*00be*/ 	.short	0x00ff


	//----- nvinfo : EIATTR_NUM_BARRIERS
	.align		4
        /*00c0*/ 	.byte	0x02, 0x4c
        /*00c2*/ 	.byte	0x01
	.zero		1


	//----- nvinfo : EIATTR_MERCURY_ISA_VERSION
	.align		4
        /*00c4*/ 	.byte	0x03, 0x5f
        /*00c6*/ 	.short	0x0101


	//----- nvinfo : EIATTR_INT_WARP_WIDE_INSTR_OFFSETS
	.align		4
        /*00c8*/ 	.byte	0x04, 0x31
        /*00ca*/ 	.short	(.L_31 - .L_30)


	//   ....[0]....
.L_30:
        /*00cc*/ 	.word	0x00001300


	//   ....[1]....
        /*00d0*/ 	.word	0x00001320


	//   ....[2]....
        /*00d4*/ 	.word	0x000013d0


	//   ....[3]....
        /*00d8*/ 	.word	0x00001cc0


	//   ....[4]....
        /*00dc*/ 	.word	0x00001cd0


	//   ....[5]....
        /*00e0*/ 	.word	0x00001d70


	//   ....[6]....
        /*00e4*/ 	.word	0x00001d80


	//   ....[7]....
        /*00e8*/ 	.word	0x00002720


	//   ....[8]....
        /*00ec*/ 	.word	0x00002730


	//----- nvinfo : EIATTR_COOP_GROUP_MASK_REGIDS
	.align		4
.L_31:
        /*00f0*/ 	.byte	0x04, 0x29
        /*00f2*/ 	.short	(.L_33 - .L_32)


	//   ....[0]....
.L_32:
        /*00f4*/ 	.word	0xffffffff


	//   ....[1]....
        /*00f8*/ 	.word	0xffffffff


	//   ....[2]....
        /*00fc*/ 	.word	0xffffffff


	//----- nvinfo : EIATTR_COOP_GROUP_INSTR_OFFSETS
	.align		4
.L_33:
        /*0100*/ 	.byte	0x04, 0x28
        /*0102*/ 	.short	(.L_35 - .L_34)


	//   ....[0]....
.L_34:
        /*0104*/ 	.word	0x00000150


	//   ....[1]....
        /*0108*/ 	.word	0x00000720


	//   ....[2]....
        /*010c*/ 	.word	0x00000cd0


	//----- nvinfo : EIATTR_MBARRIER_INSTR_OFFSETS
	.align		4
.L_35:
        /*0110*/ 	.byte	0x04, 0x39
        /*0112*/ 	.short	(.L_37 - .L_36)


	//   ....[0]....
.L_36:
        /*0114*/ 	.word	0x00001470
        /*0118*/ 	.word	0x000000ff
        /*011c*/ 	.word	0x00018000
        /*0120*/ 	.short	0x0100
        /*0122*/ 	.byte	0x07
	.zero		1


	//   ....[1]....
        /*0124*/ 	.word	0x00001600
        /*0128*/ 	.word	0x000000ff
        /*012c*/ 	.word	0x00018008
        /*0130*/ 	.short	0x0100
        /*0132*/ 	.byte	0x07
	.zero		1


	//   ....[2]....
        /*0134*/ 	.word	0x00001ea0
        /*0138*/ 	.word	0x000000ff
        /*013c*/ 	.word	0x00018000
        /*0140*/ 	.short	0x010a
        /*0142*/ 	.byte	0x1e
	.zero		1


	//   ....[3]....
        /*0144*/ 	.word	0x000021d0
        /*0148*/ 	.word	0x000000ff
        /*014c*/ 	.word	0x00018000
        /*0150*/ 	.short	0x0108
        /*0152*/ 	.byte	0x07
	.zero		1


	//   ....[4]....
        /*0154*/ 	.word	0x000022c0
        /*0158*/ 	.word	0x000000ff
        /*015c*/ 	.word	0x00018008
        /*0160*/ 	.short	0x0108
        /*0162*/ 	.byte	0x07
	.zero		1


	//   ....[5]....
        /*0164*/ 	.word	0x000027c0
        /*0168*/ 	.word	0x000000ff
        /*016c*/ 	.word	0x00018000
        /*0170*/ 	.short	0x010a
        /*0172*/ 	.byte	0x1e
	.zero		1


	//----- nvinfo : EIATTR_NUM_MBARRIERS
	.align		4
.L_37:
        /*0174*/ 	.byte	0x03, 0x38
        /*0176*/ 	.short	0x0002


	//----- nvinfo : EIATTR_EXIT_INSTR_OFFSETS
	.align		4
        /*0178*/ 	.byte	0x04, 0x1c
        /*017a*/ 	.short	(.L_39 - .L_38)


	//   ....[0]....
.L_38:
        /*017c*/ 	.word	0x000027b0


	//----- nvinfo : EIATTR_REQNTID
	.align		4
.L_39:
        /*0180*/ 	.byte	0x04, 0x10
        /*0182*/ 	.short	(.L_41 - .L_40)
.L_40:
        /*0184*/ 	.word	0x00000100
        /*0188*/ 	.word	0x00000001
        /*018c*/ 	.word	0x00000001


	//----- nvinfo : EIATTR_CRS_STACK_SIZE
	.align		4
.L_41:
        /*0190*/ 	.byte	0x04, 0x1e
        /*0192*/ 	.short	(.L_43 - .L_42)
.L_42:
        /*0194*/ 	.word	0x00000000


	//----- nvinfo : EIATTR_CBANK_PARAM_SIZE
	.align		4
.L_43:
        /*0198*/ 	.byte	0x03, 0x19
        /*019a*/ 	.short	0x0050


	//----- nvinfo : EIATTR_PARAM_CBANK
	.align		4
        /*019c*/ 	.byte	0x04, 0x0a
        /*019e*/ 	.short	(.L_45 - .L_44)
	.align		4
.L_44:
        /*01a0*/ 	.word	index@(.nv.constant0.gluon_wgmma)
        /*01a4*/ 	.short	0x0210
        /*01a6*/ 	.short	0x0050


	//----- nvinfo : EIATTR_SW_WAR
	.align		4
.L_45:
        /*01a8*/ 	.byte	0x04, 0x36
        /*01aa*/ 	.short	(.L_47 - .L_46)
.L_46:
        /*01ac*/ 	.word	0x00000008
.L_47:


//--------------------- .nv.callgraph             --------------------------
	.section	.nv.callgraph,"",@"SHT_CUDA_CALLGRAPH"
	.align	4
	.sectionentsize	8
	.align		4
        /*0000*/ 	.word	0x00000000
	.align		4
        /*0004*/ 	.word	0xffffffff
	.align		4
        /*0008*/ 	.word	0x00000000
	.align		4
        /*000c*/ 	.word	0xfffffffe
	.align		4
        /*0010*/ 	.word	0x00000000
	.align		4
        /*0014*/ 	.word	0xfffffffd
	.align		4
        /*0018*/ 	.word	0x00000000
	.align		4
        /*001c*/ 	.word	0xfffffffc


//--------------------- .text.gluon_wgmma         --------------------------
	.section	.text.gluon_wgmma,"ax",@progbits
	.align	128
        .global         gluon_wgmma
        .type           gluon_wgmma,@function
        .size           gluon_wgmma,(.L_x_52 - gluon_wgmma)
        .other          gluon_wgmma,@"STO_CUDA_ENTRY STV_DEFAULT"
gluon_wgmma:
.text.gluon_wgmma:
[----:B------:R-:W-:Y:S01]  /*0000*/  LDC R1, c[0x0][0x28] ;  /* 0x00000a00ff017b82 */ /* 0x000fe20000000800 */
[----:B------:R-:W1:Y:S07]  /*0010*/  S2R R0, SR_TID.X ;  /* 0x0000000000007919 */ /* 0x000e6e0000002100 */
[----:B------:R-:W2:Y:S01]  /*0020*/  S2UR UR4, SR_CgaCtaId ;  /* 0x00000000000479c3 */ /* 0x000ea20000008800 */
[----:B------:R-:W-:Y:S01]  /*0030*/  UMOV UR7, 0x400 ;  /* 0x0000040000077882 */ /* 0x000fe20000000000 */
[----:B------:R-:W-:Y:S01]  /*0040*/  ULDC UR6, c[0x0][0xc] ;  /* 0x0000030000067ab9 */ /* 0x000fe20000000800 */
[----:B------:R-:W-:Y:S01]  /*0050*/  ULDC.64 UR24, c[0x0][0x250] ;  /* 0x0000940000187ab9 */ /* 0x000fe20000000a00 */
[----:B------:R-:W-:Y:S04]  /*0060*/  BSSY B0, `(.L_x_0) ;  /* 0x000001e000007945 */ /* 0x000fe80003800000 */
[----:B------:R-:W3:Y:S08]  /*0070*/  LDC R4, c[0x0][0x228] ;  /* 0x00008a00ff047b82 */ /* 0x000ef00000000800 */
[----:B------:R-:W4:Y:S08]  /*0080*/  LDC R15, c[0x0][0x230] ;  /* 0x00008c00ff0f7b82 */ /* 0x000f300000000800 */
[----:B------:R-:W-:Y:S01]  /*0090*/  S2UR UR28, SR_CTAID.Y ;  /* 0x00000000001c79c3 */ /* 0x000fe20000002600 */
[----:B--2---:R-:W-:-:S03]  /*00a0*/  ULEA UR7, UR4, UR7, 0x18 ;  /* 0x0000000704077291 */ /* 0x004fc6000f8ec03f */
[----:B------:R-:W-:Y:S01]  /*00b0*/  ULDC UR4, c[0x0][0x10] ;  /* 0x0000040000047ab9 */ /* 0x000fe20000000800 */
[----:B-1----:R-:W-:-:S03]  /*00c0*/  LOP3.LUT R6, R0, 0xff, RZ, 0xc0, !PT ;  /* 0x000000ff00067812 */ /* 0x002fc600078ec0ff */
[----:B------:R-:W1:Y:S01]  /*00d0*/  S2UR UR5, SR_CTAID.Z ;  /* 0x00000000000579c3 */ /* 0x000e620000002700 */
[----:B---3--:R-:W-:Y:S01]  /*00e0*/  VIADD R4, R4, 0xffffffff ;  /* 0xffffffff04047836 */ /* 0x008fe20000000000 */
[C---:B------:R-:W-:Y:S02]  /*00f0*/  ISETP.GE.U32.AND P0, PT, R6.reuse, 0x20, PT ;  /* 0x000000200600780c */ /* 0x040fe40003f06070 */
[C---:B------:R-:W-:Y:S02]  /*0100*/  ISETP.NE.U32.AND P2, PT, R6.reuse, RZ, PT ;  /* 0x000000ff0600720c */ /* 0x040fe40003f45070 */
[----:B------:R-:W-:Y:S02]  /*0110*/  LEA R12, R6, UR7, 0x2 ;  /* 0x00000007060c7c11 */ /* 0x000fe4000f8e10ff */
[----:B------:R-:W2:Y:S01]  /*0120*/  S2UR UR29, SR_CTAID.X ;  /* 0x00000000001d79c3 */ /* 0x000ea20000002500 */
[----:B----4-:R-:W-:-:S06]  /*0130*/  VIADD R14, R15, 0xffffffff ;  /* 0xffffffff0f0e7836 */ /* 0x010fcc0000000000 */
[----:B------:R3:W-:Y:S01]  /*0140*/  @!P0 STS [R12], RZ ;  /* 0x000000ff0c008388 */ /* 0x0007e20000000800 */
[----:B------:R-:W-:-:S03]  /*0150*/  NOP ;  /* 0x0000000000007918 */ /* 0x000fc60000000000 */
[----:B------:R3:W-:Y:S01]  /*0160*/  @!P2 STS [UR7+0x24], R4 ;  /* 0x00002404ff00a988 */ /* 0x0007e20008000807 */
[----:B-1----:R-:W-:-:S03]  /*0170*/  UIMAD UR4, UR5, UR4, UR28 ;  /* 0x00000004050472a4 */ /* 0x002fc6000f8e021c */
[----:B------:R3:W-:Y:S01]  /*0180*/  @!P2 STS [UR7+0x20], R14 ;  /* 0x0000200eff00a988 */ /* 0x0007e20008000807 */
[----:B--2---:R-:W-:-:S04]  /*0190*/  UIMAD UR4, UR4, UR6, UR29 ;  /* 0x00000006040472a4 */ /* 0x004fc8000f8e021d */
[----:B------:R-:W-:-:S04]  /*01a0*/  UIMAD UR4, UR4, 0x180, URZ ;  /* 0x00000180040478a4 */ /* 0x000fc8000f8e023f */
[----:B------:R-:W-:-:S04]  /*01b0*/  UIADD3 UR20, UP0, UR4, UR24, URZ ;  /* 0x0000001804147290 */ /* 0x000fc8000ff1e03f */
[----:B------:R-:W-:Y:S01]  /*01c0*/  ULEA.HI.X.SX32 UR21, UR4, UR25, 0x1, UP0 ;  /* 0x0000001904157291 */ /* 0x000fe200080f0e3f */
[----:B---3--:R-:W-:Y:S11]  /*01d0*/  @P2 BRA `(.L_x_1) ;  /* 0x0000000000182947 */ /* 0x008ff60003800000 */
[----:B------:R-:W1:Y:S01]  /*01e0*/  LDS R2, [UR7+0x8] ;  /* 0x00000807ff027984 */ /* 0x000e620008000800 */
[----:B------:R-:W2:Y:S01]  /*01f0*/  LDC.64 R8, c[0x0][0x210] ;  /* 0x00008400ff087b82 */ /* 0x000ea20000000a00 */
[----:B------:R-:W-:Y:S02]  /*0200*/  IMAD.MOV.U32 R3, RZ, RZ, 0x70 ;  /* 0x00000070ff037424 */ /* 0x000fe400078e00ff */
[----:B--2---:R2:W-:Y:S03]  /*0210*/  STS.64 [UR7], R8 ;  /* 0x00000008ff007988 */ /* 0x0045e60008000a07 */
[----:B-1----:R-:W-:-:S05]  /*0220*/  LOP3.LUT R2, R2, 0x10, R3, 0xd8, !PT ;  /* 0x0000001002027812 */ /* 0x002fca00078ed803 */
[----:B------:R2:W-:Y:S02]  /*0230*/  STS [UR7+0x8], R2 ;  /* 0x00000802ff007988 */ /* 0x0005e40008000807 */
.L_x_1:
[----:B------:R-:W-:Y:S05]  /*0240*/  BSYNC B0 ;  /* 0x0000000000007941 */ /* 0x000fea0003800000 */
.L_x_0:
[----:B------:R-:W-:Y:S04]  /*0250*/  BSSY B0, `(.L_x_2) ;  /* 0x000000a000007945 */ /* 0x000fe80003800000 */
[----:B------:R-:W-:Y:S05]  /*0260*/  @P2 BRA `(.L_x_3) ;  /* 0x0000000000202947 */ /* 0x000fea0003800000 */
[----:B--2---:R-:W1:Y:S01]  /*0270*/  LDS R2, [UR7+0x34] ;  /* 0x00003407ff027984 */ /* 0x004e620008000800 */
[----:B------:R-:W-:Y:S02]  /*0280*/  IMAD.MOV.U32 R3, RZ, RZ, 0x3f000000 ;  /* 0x3f000000ff037424 */ /* 0x000fe400078e00ff */
[----:B------:R-:W-:Y:S01]  /*0290*/  @!P2 IMAD.MOV.U32 R5, RZ, RZ, 0x7f ;  /* 0x0000007fff05a424 */ /* 0x000fe200078e00ff */
[----:B------:R-:W2:Y:S02]  /*02a0*/  @!P2 LDS R8, [UR7+0x38] ;  /* 0x00003807ff08a984 */ /* 0x000ea40008000800 */
[----:B-1----:R-:W-:Y:S02]  /*02b0*/  LOP3.LUT R2, R2, 0xff000000, R3, 0xb8, !PT ;  /* 0xff00000002027812 */ /* 0x002fe400078eb803 */
[----:B--2---:R-:W-:-:S03]  /*02c0*/  @!P2 LOP3.LUT R3, R8, 0xff, R5, 0xb8, !PT ;  /* 0x000000ff0803a812 */ /* 0x004fc600078eb805 */
[----:B------:R1:W-:Y:S04]  /*02d0*/  STS [UR7+0x34], R2 ;  /* 0x00003402ff007988 */ /* 0x0003e80008000807 */
[----:B------:R1:W-:Y:S02]  /*02e0*/  @!P2 STS [UR7+0x38], R3 ;  /* 0x00003803ff00a988 */ /* 0x0003e40008000807 */
.L_x_3:
[----:B------:R-:W-:Y:S05]  /*02f0*/  BSYNC B0 ;  /* 0x0000000000007941 */ /* 0x000fea0003800000 */
.L_x_2:
[----:B------:R-:W-:Y:S04]  /*0300*/  BSSY B0, `(.L_x_4) ;  /* 0x000000e000007945 */ /* 0x000fe80003800000 */
[----:B------:R-:W-:Y:S05]  /*0310*/  @P2 BRA `(.L_x_5) ;  /* 0x0000000000302947 */ /* 0x000fea0003800000 */
[----:B-1----:R-:W1:Y:S01]  /*0320*/  LDS R3, [UR7+0x34] ;  /* 0x00003407ff037984 */ /* 0x002e620008000800 */
[----:B------:R-:W3:Y:S03]  /*0330*/  LDC.64 R10, c[0x0][0x238] ;  /* 0x00008e00ff0a7b82 */ /* 0x000ee60000000a00 */
[----:B--2---:R-:W2:Y:S01]  /*0340*/  LDS R2, [UR7+0x1c] ;  /* 0x00001c07ff027984 */ /* 0x004ea20008000800 */
[C---:B---3--:R-:W-:Y:S01]  /*0350*/  SHF.L.U64.HI R8, R10.reuse, 0x1, R11 ;  /* 0x000000010a087819 */ /* 0x048fe2000001020b */
[----:B------:R-:W-:-:S03]  /*0360*/  IMAD.SHL.U32 R5, R10, 0x2, RZ ;  /* 0x000000020a057824 */ /* 0x000fc600078e00ff */
[--C-:B------:R-:W-:Y:S02]  /*0370*/  SHF.R.U32.HI R7, RZ, 0x4, R8.reuse ;  /* 0x00000004ff077819 */ /* 0x100fe40000011608 */
[----:B------:R-:W-:-:S05]  /*0380*/  SHF.R.U64 R5, R5, 0x4, R8 ;  /* 0x0000000405057819 */ /* 0x000fca0000001208 */
[----:B------:R3:W-:Y:S01]  /*0390*/  STS [UR7+0xc], R5 ;  /* 0x00000c05ff007988 */ /* 0x0007e20008000807 */
[----:B-1----:R-:W-:Y:S02]  /*03a0*/  LOP3.LUT R3, R3, 0x7, RZ, 0xb8, !PT ;  /* 0x0000000703037812 */ /* 0x002fe400078eb8ff */
[----:B--2---:R-:W-:-:S03]  /*03b0*/  LOP3.LUT R2, R2, 0xf, R7, 0xb8, !PT ;  /* 0x0000000f02027812 */ /* 0x004fc600078eb807 */
[----:B------:R3:W-:Y:S04]  /*03c0*/  STS [UR7+0x34], R3 ;  /* 0x00003403ff007988 */ /* 0x0007e80008000807 */
[----:B------:R3:W-:Y:S02]  /*03d0*/  STS [UR7+0x1c], R2 ;  /* 0x00001c02ff007988 */ /* 0x0007e40008000807 */
.L_x_5:
[----:B------:R-:W-:Y:S05]  /*03e0*/  BSYNC B0 ;  /* 0x0000000000007941 */ /* 0x000fea0003800000 */
.L_x_4:
[----:B------:R-:W-:Y:S04]  /*03f0*/  BSSY B1, `(.L_x_6) ;  /* 0x000001b000017945 */ /* 0x000fe80003800000 */
[----:B------:R-:W-:Y:S01]  /*0400*/  BSSY B0, `(.L_x_7) ;  /* 0x0000016000007945 */ /* 0x000fe20003800000 */
[----:B------:R-:W-:-:S03]  /*0410*/  IMAD.MOV.U32 R13, RZ, RZ, RZ ;  /* 0x000000ffff0d7224 */ /* 0x000fc600078e00ff */
[----:B------:R-:W-:Y:S05]  /*0420*/  @P2 BRA `(.L_x_8) ;  /* 0x0000000000202947 */ /* 0x000fea0003800000 */
[----:B-123--:R-:W1:Y:S02]  /*0430*/  LDS R2, [UR7+0x34] ;  /* 0x00003407ff027984 */ /* 0x00ee640008000800 */
[----:B-1----:R-:W-:-:S05]  /*0440*/  LOP3.LUT R2, R2, 0x38, RZ, 0xb8, !PT ;  /* 0x0000003802027812 */ /* 0x002fca00078eb8ff */
[----:B------:R1:W-:Y:S01]  /*0450*/  STS [UR7+0x34], R2 ;  /* 0x00003402ff007988 */ /* 0x0003e20008000807 */
[----:B------:R-:W-:Y:S05]  /*0460*/  @P2 BRA `(.L_x_9) ;  /* 0x0000000000202947 */ /* 0x000fea0003800000 */
[----:B-1----:R-:W1:Y:S01]  /*0470*/  LDS R2, [UR7+0x8] ;  /* 0x00000807ff027984 */ /* 0x002e620008000800 */
[----:B------:R-:W-:-:S05]  /*0480*/  IMAD.MOV.U32 R3, RZ, RZ, 0x780 ;  /* 0x00000780ff037424 */ /* 0x000fca00078e00ff */
[----:B-1----:R-:W-:-:S05]  /*0490*/  LOP3.LUT R2, R2, 0x500, R3, 0xd8, !PT ;  /* 0x0000050002027812 */ /* 0x002fca00078ed803 */
[----:B------:R4:W-:Y:S02]  /*04a0*/  STS [UR7+0x8], R2 ;  /* 0x00000802ff007988 */ /* 0x0009e40008000807 */
.L_x_8:
[----:B------:R-:W-:Y:S05]  /*04b0*/  @P2 BRA `(.L_x_10) ;  /* 0x0000000000282947 */ /* 0x000fea0003800000 */
[----:B-1234-:R-:W1:Y:S02]  /*04c0*/  LDS R2, [UR7+0x8] ;  /* 0x00000807ff027984 */ /* 0x01ee640008000800 */
[----:B-1----:R-:W-:-:S05]  /*04d0*/  LOP3.LUT R2, R2, 0x1800, RZ, 0xb8, !PT ;  /* 0x0000180002027812 */ /* 0x002fca00078eb8ff */
[----:B------:R2:W-:Y:S02]  /*04e0*/  STS [UR7+0x8], R2 ;  /* 0x00000802ff007988 */ /* 0x0005e40008000807 */
.L_x_9:
[----:B------:R-:W-:Y:S05]  /*04f0*/  @P2 BREAK B0 ;  /* 0x0000000000002942 */ /* 0x000fea0003800000 */
[----:B------:R-:W-:Y:S05]  /*0500*/  @P2 BRA `(.L_x_11) ;  /* 0x0000000000242947 */ /* 0x000fea0003800000 */
[----:B------:R-:W3:Y:S01]  /*0510*/  LDS R3, [UR7+0x8] ;  /* 0x00000807ff037984 */ /* 0x000ee20008000800 */
[----:B-12---:R-:W-:-:S05]  /*0520*/  IMAD.MOV.U32 R2, RZ, RZ, 0x6000 ;  /* 0x00006000ff027424 */ /* 0x006fca00078e00ff */
[----:B---3--:R-:W-:-:S04]  /*0530*/  LOP3.LUT R2, R3, 0x6000, R2, 0xd8, !PT ;  /* 0x0000600003027812 */ /* 0x008fc800078ed802 */
[----:B------:R-:W-:-:S05]  /*0540*/  LOP3.LUT R2, R2, 0x400000, RZ, 0xb8, !PT ;  /* 0x0040000002027812 */ /* 0x000fca00078eb8ff */
[----:B------:R5:W-:Y:S02]  /*0550*/  STS [UR7+0x8], R2 ;  /* 0x00000802ff007988 */ /* 0x000be40008000807 */
.L_x_10:
[----:B------:R-:W-:Y:S05]  /*0560*/  BSYNC B0 ;  /* 0x0000000000007941 */ /* 0x000fea0003800000 */
.L_x_7:
[----:B-12345:R-:W1:Y:S02]  /*0570*/  @!P2 LDS R2, [UR7+0x8] ;  /* 0x00000807ff02a984 */ /* 0x03ee640008000800 */
[----:B-1----:R-:W-:-:S05]  /*0580*/  @!P2 LOP3.LUT R2, R2, 0x8000, RZ, 0xb8, !PT ;  /* 0x000080000202a812 */ /* 0x002fca00078eb8ff */
[----:B------:R3:W-:Y:S02]  /*0590*/  @!P2 STS [UR7+0x8], R2 ;  /* 0x00000802ff00a988 */ /* 0x0007e40008000807 */
.L_x_11:
[----:B------:R-:W-:Y:S05]  /*05a0*/  BSYNC B1 ;  /* 0x0000000000017941 */ /* 0x000fea0003800000 */
.L_x_6:
[----:B------:R-:W-:Y:S05]  /*05b0*/  WARPSYNC.ALL ;  /* 0x0000000000007948 */ /* 0x000fea0003800000 */
[----:B------:R-:W4:Y:S02]  /*05c0*/  LDC R5, c[0x0][0x22c] ;  /* 0x00008b00ff057b82 */ /* 0x000f240000000800 */
[----:B----4-:R-:W-:Y:S01]  /*05d0*/  VIADD R5, R5, 0xffffffff ;  /* 0xffffffff05057836 */ /* 0x010fe20000000000 */
[----:B------:R-:W-:Y:S06]  /*05e0*/  @P0 BRA `(.L_x_12) ;  /* 0x0000000000280947 */ /* 0x000fec0003800000 */
[----:B-123--:R-:W1:Y:S01]  /*05f0*/  S2R R2, SR_LANEID ;  /* 0x0000000000027919 */ /* 0x00ee620000000000 */
[----:B------:R-:W-:Y:S05]  /*0600*/  WARPSYNC.ALL ;  /* 0x0000000000007948 */ /* 0x000fea0003800000 */
[----:B-1----:R-:W-:-:S05]  /*0610*/  IMAD.SHL.U32 R7, R2, 0x4, RZ ;  /* 0x0000000402077824 */ /* 0x002fca00078e00ff */
[----:B------:R-:W1:Y:S01]  /*0620*/  LDS R9, [R7+UR7] ;  /* 0x0000000707097984 */ /* 0x000e620008000800 */
[----:B------:R-:W-:-:S05]  /*0630*/  IADD3 R2, P1, R7, UR20, RZ ;  /* 0x0000001407027c10 */ /* 0x000fca000ff3e0ff */
[----:B------:R-:W-:-:S05]  /*0640*/  IMAD.X R3, RZ, RZ, UR21, P1 ;  /* 0x00000015ff037e24 */ /* 0x000fca00088e06ff */
[----:B-1----:R4:W5:Y:S01]  /*0650*/  ATOMG.E.EXCH.STRONG.GPU PT, RZ, [R2], R9 ;  /* 0x0000000902ff73a8 */ /* 0x00296200041ee100 */
[----:B------:R-:W-:-:S04]  /*0660*/  DEPBAR {5,4,3,2,1,0} ;  /* 0x0000003f0000791a */ /* 0x000fc80000000000 */
[----:B------:R4:W-:Y:S01]  /*0670*/  UTMACCTL.IV [UR20] ;  /* 0x00000000140079b9 */ /* 0x0009e20008000000 */
[----:B------:R-:W-:Y:S01]  /*0680*/  NOP ;  /* 0x0000000000007918 */ /* 0x000fe20000000000 */
.L_x_12:
[----:B------:R-:W-:Y:S05]  /*0690*/  @P0 BRA `(.L_x_13) ;  /* 0x00000000000c0947 */ /* 0x000fea0003800000 */
[----:B------:R0:W-:Y:S01]  /*06a0*/  UTMACMDFLUSH ;  /* 0x00000000000079b7 */ /* 0x0001e20000000000 */
[----:B------:R-:W-:Y:S05]  /*06b0*/  @P0 BRA `(.L_x_13) ;  /* 0x0000000000040947 */ /* 0x000fea0003800000 */
[----:B------:R-:W-:-:S04]  /*06c0*/  DEPBAR.LE SB0, 0x0 ;  /* 0x000080000000791a */ /* 0x000fc80000000000 */
.L_x_13:
[----:B------:R-:W-:Y:S05]  /*06d0*/  WARPSYNC.ALL ;  /* 0x0000000000007948 */ /* 0x000fea0003800000 */
[----:B-----5:R-:W-:Y:S06]  /*06e0*/  BAR.SYNC.DEFER_BLOCKING 0x0 ;  /* 0x0000000000007b1d */ /* 0x020fec0000010000 */
[----:B------:R-:W-:Y:S02]  /*06f0*/  BSSY B1, `(.L_x_14) ;  /* 0x000000b000017945 */ /* 0x000fe40003800000 */
[----:B------:R-:W-:Y:S06]  /*0700*/  BAR.SYNC.DEFER_BLOCKING 0x0 ;  /* 0x0000000000007b1d */ /* 0x000fec0000010000 */
[----:B------:R5:W-:Y:S01]  /*0710*/  @!P0 STS [R12], RZ ;  /* 0x000000ff0c008388 */ /* 0x000be20000000800 */
[----:B------:R-:W-:Y:S01]  /*0720*/  NOP ;  /* 0x0000000000007918 */ /* 0x000fe20000000000 */
[----:B------:R-:W-:Y:S05]  /*0730*/  @P2 BRA `(.L_x_15) ;  /* 0x0000000000182947 */ /* 0x000fea0003800000 */
[----:B-1234-:R-:W1:Y:S01]  /*0740*/  LDS R2, [UR7+0x8] ;  /* 0x00000807ff027984 */ /* 0x01ee620008000800 */
[----:B------:R-:W2:Y:S01]  /*0750*/  LDC.64 R8, c[0x0][0x218] ;  /* 0x00008600ff087b82 */ /* 0x000ea20000000a00 */
[----:B------:R-:W-:Y:S02]  /*0760*/  IMAD.MOV.U32 R3, RZ, RZ, 0x70 ;  /* 0x00000070ff037424 */ /* 0x000fe400078e00ff */
[----:B--2---:R2:W-:Y:S03]  /*0770*/  STS.64 [UR7], R8 ;  /* 0x00000008ff007988 */ /* 0x0045e60008000a07 */
[----:B-1----:R-:W-:-:S05]  /*0780*/  LOP3.LUT R2, R2, 0x10, R3, 0xd8, !PT ;  /* 0x0000001002027812 */ /* 0x002fca00078ed803 */
[----:B------:R2:W-:Y:S02]  /*0790*/  STS [UR7+0x8], R2 ;  /* 0x00000802ff007988 */ /* 0x0005e40008000807 */
.L_x_15:
[----:B----4-:R-:W-:Y:S05]  /*07a0*/  BSYNC B1 ;  /* 0x0000000000017941 */ /* 0x010fea0003800000 */
.L_x_14:
[----:B------:R-:W-:Y:S04]  /*07b0*/  BSSY B1, `(.L_x_16) ;  /* 0x000000a000017945 */ /* 0x000fe80003800000 */
[----:B------:R-:W-:Y:S05]  /*07c0*/  @P2 BRA `(.L_x_17) ;  /* 0x0000000000202947 */ /* 0x000fea0003800000 */
[----:B-123--:R-:W1:Y:S01]  /*07d0*/  LDS R2, [UR7+0x34] ;  /* 0x00003407ff027984 */ /* 0x00ee620008000800 */
[----:B------:R-:W-:Y:S02]  /*07e0*/  IMAD.MOV.U32 R7, RZ, RZ, 0x3f000000 ;  /* 0x3f000000ff077424 */ /* 0x000fe400078e00ff */
[----:B------:R-:W-:Y:S01]  /*07f0*/  @!P2 IMAD.MOV.U32 R3, RZ, RZ, 0x3f ;  /* 0x0000003fff03a424 */ /* 0x000fe200078e00ff */
[----:B------:R-:W2:Y:S02]  /*0800*/  @!P2 LDS R8, [UR7+0x38] ;  /* 0x00003807ff08a984 */ /* 0x000ea40008000800 */
[----:B-1----:R-:W-:Y:S02]  /*0810*/  LOP3.LUT R2, R2, 0xff000000, R7, 0xb8, !PT ;  /* 0xff00000002027812 */ /* 0x002fe400078eb807 */
[----:B--2---:R-:W-:-:S03]  /*0820*/  @!P2 LOP3.LUT R3, R8, 0xff, R3, 0xb8, !PT ;  /* 0x000000ff0803a812 */ /* 0x004fc600078eb803 */
[----:B------:R4:W-:Y:S04]  /*0830*/  STS [UR7+0x34], R2 ;  /* 0x00003402ff007988 */ /* 0x0009e80008000807 */
[----:B------:R4:W-:Y:S02]  /*0840*/  @!P2 STS [UR7+0x38], R3 ;  /* 0x00003803ff00a988 */ /* 0x0009e40008000807 */
.L_x_17:
[----:B------:R-:W-:Y:S05]  /*0850*/  BSYNC B1 ;  /* 0x0000000000017941 */ /* 0x000fea0003800000 */
.L_x_16:
[----:B------:R-:W-:Y:S04]  /*0860*/  BSSY B1, `(.L_x_18) ;  /* 0x0000004000017945 */ /* 0x000fe80003800000 */
[----:B------:R-:W-:Y:S05]  /*0870*/  @P2 BRA `(.L_x_19) ;  /* 0x0000000000082947 */ /* 0x000fea0003800000 */
[----:B------:R1:W-:Y:S04]  /*0880*/  STS [UR7+0x24], R14 ;  /* 0x0000240eff007988 */ /* 0x0003e80008000807 */
[----:B------:R1:W-:Y:S02]  /*0890*/  STS [UR7+0x20], R5 ;  /* 0x00002005ff007988 */ /* 0x0003e40008000807 */
.L_x_19:
[----:B------:R-:W-:Y:S05]  /*08a0*/  BSYNC B1 ;  /* 0x0000000000017941 */ /* 0x000fea0003800000 */
.L_x_18:
[----:B------:R-:W-:Y:S04]  /*08b0*/  BSSY B1, `(.L_x_20) ;  /* 0x000000e000017945 */ /* 0x000fe80003800000 */
[----:B------:R-:W-:Y:S05]  /*08c0*/  @P2 BRA `(.L_x_21) ;  /* 0x0000000000302947 */ /* 0x000fea0003800000 */
[----:B----4-:R-:W4:Y:S01]  /*08d0*/  LDS R3, [UR7+0x34] ;  /* 0x00003407ff037984 */ /* 0x010f220008000800 */
[----:B------:R-:W4:Y:S03]  /*08e0*/  LDC.64 R10, c[0x0][0x240] ;  /* 0x00009000ff0a7b82 */ /* 0x000f260000000a00 */
[----:B-123--:R-:W1:Y:S01]  /*08f0*/  LDS R2, [UR7+0x1c] ;  /* 0x00001c07ff027984 */ /* 0x00ee620008000800 */
[C---:B----4-:R-:W-:Y:S01]  /*0900*/  SHF.L.U64.HI R8, R10.reuse, 0x1, R11 ;  /* 0x000000010a087819 */ /* 0x050fe2000001020b */
[----:B------:R-:W-:-:S03]  /*0910*/  IMAD.SHL.U32 R7, R10, 0x2, RZ ;  /* 0x000000020a077824 */ /* 0x000fc600078e00ff */
[--C-:B------:R-:W-:Y:S02]  /*0920*/  SHF.R.U32.HI R9, RZ, 0x4, R8.reuse ;  /* 0x00000004ff097819 */ /* 0x100fe40000011608 */
[----:B------:R-:W-:-:S05]  /*0930*/  SHF.R.U64 R7, R7, 0x4, R8 ;  /* 0x0000000407077819 */ /* 0x000fca0000001208 */
[----:B------:R2:W-:Y:S01]  /*0940*/  STS [UR7+0xc], R7 ;  /* 0x00000c07ff007988 */ /* 0x0005e20008000807 */
[----:B------:R-:W-:Y:S02]  /*0950*/  LOP3.LUT R3, R3, 0x7, RZ, 0xb8, !PT ;  /* 0x0000000703037812 */ /* 0x000fe400078eb8ff */
[----:B-1----:R-:W-:-:S03]  /*0960*/  LOP3.LUT R2, R2, 0xf, R9, 0xb8, !PT ;  /* 0x0000000f02027812 */ /* 0x002fc600078eb809 */
[----:B------:R2:W-:Y:S04]  /*0970*/  STS [UR7+0x34], R3 ;  /* 0x00003403ff007988 */ /* 0x0005e80008000807 */
[----:B------:R2:W-:Y:S02]  /*0980*/  STS [UR7+0x1c], R2 ;  /* 0x00001c02ff007988 */ /* 0x0005e40008000807 */
.L_x_21:
[----:B------:R-:W-:Y:S05]  /*0990*/  BSYNC B1 ;  /* 0x0000000000017941 */ /* 0x000fea0003800000 */
.L_x_20:
[----:B------:R-:W-:Y:S04]  /*09a0*/  BSSY B2, `(.L_x_22) ;  /* 0x000001a000027945 */ /* 0x000fe80003800000 */
[----:B------:R-:W-:Y:S04]  /*09b0*/  BSSY B1, `(.L_x_23) ;  /* 0x0000015000017945 */ /* 0x000fe80003800000 */
[----:B------:R-:W-:Y:S05]  /*09c0*/  @P2 BRA `(.L_x_24) ;  /* 0x0000000000202947 */ /* 0x000fea0003800000 */
[----:B-1234-:R-:W1:Y:S02]  /*09d0*/  LDS R2, [UR7+0x34] ;  /* 0x00003407ff027984 */ /* 0x01ee640008000800 */
[----:B-1----:R-:W-:-:S05]  /*09e0*/  LOP3.LUT R2, R2, 0x38, RZ, 0xb8, !PT ;  /* 0x0000003802027812 */ /* 0x002fca00078eb8ff */
[----:B------:R1:W-:Y:S01]  /*09f0*/  STS [UR7+0x34], R2 ;  /* 0x00003402ff007988 */ /* 0x0003e20008000807 */
[----:B------:R-:W-:Y:S05]  /*0a00*/  @P2 BRA `(.L_x_25) ;  /* 0x0000000000202947 */ /* 0x000fea0003800000 */
[----:B-1----:R-:W1:Y:S01]  /*0a10*/  LDS R2, [UR7+0x8] ;  /* 0x00000807ff027984 */ /* 0x002e620008000800 */
[----:B------:R-:W-:-:S05]  /*0a20*/  IMAD.MOV.U32 R3, RZ, RZ, 0x780 ;  /* 0x00000780ff037424 */ /* 0x000fca00078e00ff */
[----:B-1----:R-:W-:-:S05]  /*0a30*/  LOP3.LUT R2, R2, 0x500, R3, 0xd8, !PT ;  /* 0x0000050002027812 */ /* 0x002fca00078ed803 */
[----:B------:R1:W-:Y:S02]  /*0a40*/  STS [UR7+0x8], R2 ;  /* 0x00000802ff007988 */ /* 0x0003e40008000807 */
.L_x_24:
[----:B------:R-:W-:Y:S05]  /*0a50*/  @P2 BRA `(.L_x_26) ;  /* 0x0000000000282947 */ /* 0x000fea0003800000 */
[----:B-1234-:R-:W1:Y:S02]  /*0a60*/  LDS R2, [UR7+0x8] ;  /* 0x00000807ff027984 */ /* 0x01ee640008000800 */
[----:B-1----:R-:W-:-:S05]  /*0a70*/  LOP3.LUT R2, R2, 0x1800, RZ, 0xb8, !PT ;  /* 0x0000180002027812 */ /* 0x002fca00078eb8ff */
[----:B------:R2:W-:Y:S02]  /*0a80*/  STS [UR7+0x8], R2 ;  /* 0x00000802ff007988 */ /* 0x0005e40008000807 */
.L_x_25:
[----:B------:R-:W-:Y:S05]  /*0a90*/  @P2 BREAK B1 ;  /* 0x0000000000012942 */ /* 0x000fea0003800000 */
[----:B------:R-:W-:Y:S05]  /*0aa0*/  @P2 BRA `(.L_x_27) ;  /* 0x0000000000242947 */ /* 0x000fea0003800000 */
[----:B-12---:R-:W1:Y:S01]  /*0ab0*/  LDS R2, [UR7+0x8] ;  /* 0x00000807ff027984 */ /* 0x006e620008000800 */
[----:B------:R-:W-:-:S05]  /*0ac0*/  IMAD.MOV.U32 R3, RZ, RZ, 0x6000 ;  /* 0x00006000ff037424 */ /* 0x000fca00078e00ff */
[----:B-1----:R-:W-:-:S04]  /*0ad0*/  LOP3.LUT R2, R2, 0x6000, R3, 0xd8, !PT ;  /* 0x0000600002027812 */ /* 0x002fc800078ed803 */
[----:B------:R-:W-:-:S05]  /*0ae0*/  LOP3.LUT R2, R2, 0x400000, RZ, 0xb8, !PT ;  /* 0x0040000002027812 */ /* 0x000fca00078eb8ff */
[----:B------:R1:W-:Y:S02]  /*0af0*/  STS [UR7+0x8], R2 ;  /* 0x00000802ff007988 */ /* 0x0003e40008000807 */
.L_x_26:
[----:B------:R-:W-:Y:S05]  /*0b00*/  BSYNC B1 ;  /* 0x0000000000017941 */ /* 0x000fea0003800000 */
.L_x_23:
[----:B-1234-:R-:W1:Y:S02]  /*0b10*/  @!P2 LDS R2, [UR7+0x8] ;  /* 0x00000807ff02a984 */ /* 0x01ee640008000800 */
[----:B-1----:R-:W-:-:S05]  /*0b20*/  @!P2 LOP3.LUT R2, R2, 0x8000, RZ, 0xb8, !PT ;  /* 0x000080000202a812 */ /* 0x002fca00078eb8ff */
[----:B------:R3:W-:Y:S02]  /*0b30*/  @!P2 STS [UR7+0x8], R2 ;  /* 0x00000802ff00a988 */ /* 0x0007e40008000807 */
.L_x_27:
[----:B------:R-:W-:Y:S05]  /*0b40*/  BSYNC B2 ;  /* 0x0000000000027941 */ /* 0x000fea0003800000 */
.L_x_22:
[----:B------:R-:W-:Y:S05]  /*0b50*/  WARPSYNC.ALL ;  /* 0x0000000000007948 */ /* 0x000fea0003800000 */
[----:B------:R-:W-:-:S04]  /*0b60*/  UIADD3 UR23, UR4, 0x80, URZ ;  /* 0x0000008004177890 */ /* 0x000fc8000fffe03f */
[----:B------:R-:W-:-:S04]  /*0b70*/  UIADD3 UR22, UP0, UR23, UR24, URZ ;  /* 0x0000001817167290 */ /* 0x000fc8000ff1e03f */
[----:B------:R-:W-:Y:S01]  /*0b80*/  ULEA.HI.X.SX32 UR23, UR23, UR25, 0x1, UP0 ;  /* 0x0000001917177291 */ /* 0x000fe200080f0e3f */
[----:B------:R-:W-:Y:S11]  /*0b90*/  @P0 BRA `(.L_x_28) ;  /* 0x0000000000280947 */ /* 0x000ff60003800000 */
[----:B-123--:R-:W1:Y:S01]  /*0ba0*/  S2R R2, SR_LANEID ;  /* 0x0000000000027919 */ /* 0x00ee620000000000 */
[----:B------:R-:W-:Y:S05]  /*0bb0*/  WARPSYNC.ALL ;  /* 0x0000000000007948 */ /* 0x000fea0003800000 */
[----:B-1----:R-:W-:-:S05]  /*0bc0*/  IMAD.SHL.U32 R8, R2, 0x4, RZ ;  /* 0x0000000402087824 */ /* 0x002fca00078e00ff */
[----:B------:R-:W1:Y:S01]  /*0bd0*/  LDS R7, [R8+UR7] ;  /* 0x0000000708077984 */ /* 0x000e620008000800 */
[----:B------:R-:W-:-:S05]  /*0be0*/  IADD3 R2, P1, R8, UR22, RZ ;  /* 0x0000001608027c10 */ /* 0x000fca000ff3e0ff */
[----:B------:R-:W-:-:S05]  /*0bf0*/  IMAD.X R3, RZ, RZ, UR23, P1 ;  /* 0x00000017ff037e24 */ /* 0x000fca00088e06ff */
[----:B-1----:R4:W2:Y:S01]  /*0c00*/  ATOMG.E.EXCH.STRONG.GPU PT, RZ, [R2], R7 ;  /* 0x0000000702ff73a8 */ /* 0x0028a200041ee100 */
[----:B------:R-:W-:-:S04]  /*0c10*/  DEPBAR {5,4,3,2,1,0} ;  /* 0x0000003f0000791a */ /* 0x000fc80000000000 */
[----:B------:R4:W-:Y:S01]  /*0c20*/  UTMACCTL.IV [UR22] ;  /* 0x00000000160079b9 */ /* 0x0009e20008000000 */
[----:B------:R-:W-:Y:S01]  /*0c30*/  NOP ;  /* 0x0000000000007918 */ /* 0x000fe20000000000 */
.L_x_28:
[----:B------:R-:W-:Y:S05]  /*0c40*/  @P0 BRA `(.L_x_29) ;  /* 0x00000000000c0947 */ /* 0x000fea0003800000 */
[----:B------:R0:W-:Y:S01]  /*0c50*/  UTMACMDFLUSH ;  /* 0x00000000000079b7 */ /* 0x0001e20000000000 */
[----:B------:R-:W-:Y:S05]  /*0c60*/  @P0 BRA `(.L_x_29) ;  /* 0x0000000000040947 */ /* 0x000fea0003800000 */
[----:B------:R-:W-:-:S04]  /*0c70*/  DEPBAR.LE SB0, 0x0 ;  /* 0x000080000000791a */ /* 0x000fc80000000000 */
.L_x_29:
[----:B------:R-:W-:Y:S05]  /*0c80*/  WARPSYNC.ALL ;  /* 0x0000000000007948 */ /* 0x000fea0003800000 */
[----:B--2---:R-:W-:Y:S06]  /*0c90*/  BAR.SYNC.DEFER_BLOCKING 0x0 ;  /* 0x0000000000007b1d */ /* 0x004fec0000010000 */
[----:B------:R-:W-:Y:S02]  /*0ca0*/  BSSY B2, `(.L_x_30) ;  /* 0x000000b000027945 */ /* 0x000fe40003800000 */
[----:B------:R-:W-:Y:S06]  /*0cb0*/  BAR.SYNC.DEFER_BLOCKING 0x0 ;  /* 0x0000000000007b1d */ /* 0x000fec0000010000 */
[----:B------:R2:W-:Y:S01]  /*0cc0*/  @!P0 STS [R12], RZ ;  /* 0x000000ff0c008388 */ /* 0x0005e20000000800 */
[----:B------:R-:W-:Y:S01]  /*0cd0*/  NOP ;  /* 0x0000000000007918 */ /* 0x000fe20000000000 */
[----:B------:R-:W-:Y:S05]  /*0ce0*/  @P2 BRA `(.L_x_31) ;  /* 0x0000000000182947 */ /* 0x000fea0003800000 */
[----:B-1-34-:R-:W1:Y:S01]  /*0cf0*/  LDS R2, [UR7+0x8] ;  /* 0x00000807ff027984 */ /* 0x01ae620008000800 */
[----:B------:R-:W3:Y:S01]  /*0d00*/  LDC.64 R8, c[0x0][0x220] ;  /* 0x00008800ff087b82 */ /* 0x000ee20000000a00 */
[----:B------:R-:W-:Y:S02]  /*0d10*/  IMAD.MOV.U32 R3, RZ, RZ, 0x70 ;  /* 0x00000070ff037424 */ /* 0x000fe400078e00ff */
[----:B---3--:R3:W-:Y:S03]  /*0d20*/  STS.64 [UR7], R8 ;  /* 0x00000008ff007988 */ /* 0x0087e60008000a07 */
[----:B-1----:R-:W-:-:S05]  /*0d30*/  LOP3.LUT R2, R2, 0x10, R3, 0xd8, !PT ;  /* 0x0000001002027812 */ /* 0x002fca00078ed803 */
[----:B------:R3:W-:Y:S02]  /*0d40*/  STS [UR7+0x8], R2 ;  /* 0x00000802ff007988 */ /* 0x0007e40008000807 */
.L_x_31:
[----:B----4-:R-:W-:Y:S05]  /*0d50*/  BSYNC B2 ;  /* 0x0000000000027941 */ /* 0x010fea0003800000 */
.L_x_30:
[----:B------:R-:W-:Y:S04]  /*0d60*/  BSSY B3, `(.L_x_32) ;  /* 0x0000011000037945 */ /* 0x000fe80003800000 */
[----:B------:R-:W-:Y:S04]  /*0d70*/  BSSY B2, `(.L_x_33) ;  /* 0x000000e000027945 */ /* 0x000fe80003800000 */
[----:B------:R-:W-:Y:S05]  /*0d80*/  @P2 BRA `(.L_x_34) ;  /* 0x0000000000242947 */ /* 0x000fea0003800000 */
[----:B-1-3--:R-:W1:Y:S01]  /*0d90*/  LDS R2, [UR7+0x34] ;  /* 0x00003407ff027984 */ /* 0x00ae620008000800 */
[----:B------:R-:W-:-:S05]  /*0da0*/  IMAD.MOV.U32 R3, RZ, RZ, 0x3f000000 ;  /* 0x3f000000ff037424 */ /* 0x000fca00078e00ff */
[----:B-1----:R-:W-:-:S05]  /*0db0*/  LOP3.LUT R2, R2, 0xff000000, R3, 0xb8, !PT ;  /* 0xff00000002027812 */ /* 0x002fca00078eb803 */
[----:B------:R1:W-:Y:S01]  /*0dc0*/  STS [UR7+0x34], R2 ;  /* 0x00003402ff007988 */ /* 0x0003e20008000807 */
[----:B------:R-:W-:Y:S05]  /*0dd0*/  @P2 BRA `(.L_x_35) ;  /* 0x00000000001c2947 */ /* 0x000fea0003800000 */
[----:B-1----:R-:W1:Y:S01]  /*0de0*/  LDS R2, [UR7+0x38] ;  /* 0x00003807ff027984 */ /* 0x002e620008000800 */
[----:B------:R-:W-:-:S05]  /*0df0*/  IMAD.MOV.U32 R3, RZ, RZ, 0x7f ;  /* 0x0000007fff037424 */ /* 0x000fca00078e00ff */
[----:B-1----:R-:W-:-:S05]  /*0e00*/  LOP3.LUT R2, R2, 0xff, R3, 0xb8, !PT ;  /* 0x000000ff02027812 */ /* 0x002fca00078eb803 */
[----:B------:R4:W-:Y:S02]  /*0e10*/  STS [UR7+0x38], R2 ;  /* 0x00003802ff007988 */ /* 0x0009e40008000807 */
.L_x_34:
[----:B------:R-:W-:Y:S05]  /*0e20*/  @P2 BREAK B2 ;  /* 0x0000000000022942 */ /* 0x000fea0003800000 */
[----:B------:R-:W-:Y:S05]  /*0e30*/  @P2 BRA `(.L_x_36) ;  /* 0x00000000000c2947 */ /* 0x000fea0003800000 */
[----:B------:R1:W-:Y:S02]  /*0e40*/  STS [UR7+0x20], R5 ;  /* 0x00002005ff007988 */ /* 0x0003e40008000807 */
.L_x_35:
[----:B------:R-:W-:Y:S05]  /*0e50*/  BSYNC B2 ;  /* 0x0000000000027941 */ /* 0x000fea0003800000 */
.L_x_33:
[----:B------:R1:W-:Y:S02]  /*0e60*/  @!P2 STS [UR7+0x24], R4 ;  /* 0x00002404ff00a988 */ /* 0x0003e40008000807 */
.L_x_36:
[----:B------:R-:W-:Y:S05]  /*0e70*/  BSYNC B3 ;  /* 0x0000000000037941 */ /* 0x000fea0003800000 */
.L_x_32:
[----:B------:R-:W-:Y:S05]  /*0e80*/  WARPSYNC.ALL ;  /* 0x0000000000007948 */ /* 0x000fea0003800000 */
[----:B------:R-:W-:Y:S04]  /*0e90*/  BSSY B3, `(.L_x_37) ;  /* 0x000000e000037945 */ /* 0x000fe80003800000 */
[----:B------:R-:W-:Y:S05]  /*0ea0*/  @P2 BRA `(.L_x_38) ;  /* 0x0000000000302947 */ /* 0x000fea0003800000 */
[----:B------:R-:W5:Y:S01]  /*0eb0*/  LDS R3, [UR7+0x34] ;  /* 0x00003407ff037984 */ /* 0x000f620008000800 */
[----:B-1----:R-:W1:Y:S03]  /*0ec0*/  LDC.64 R4, c[0x0][0x248] ;  /* 0x00009200ff047b82 */ /* 0x002e660000000a00 */
[----:B---34-:R-:W3:Y:S01]  /*0ed0*/  LDS R2, [UR7+0x1c] ;  /* 0x00001c07ff027984 */ /* 0x018ee20008000800 */
[C---:B-1----:R-:W-:Y:S01]  /*0ee0*/  SHF.L.U64.HI R5, R4.reuse, 0x1, R5 ;  /* 0x0000000104057819 */ /* 0x042fe20000010205 */
[----:B------:R-:W-:-:S03]  /*0ef0*/  IMAD.SHL.U32 R4, R4, 0x2, RZ ;  /* 0x0000000204047824 */ /* 0x000fc600078e00ff */
[--C-:B------:R-:W-:Y:S02]  /*0f00*/  SHF.R.U32.HI R7, RZ, 0x4, R5.reuse ;  /* 0x00000004ff077819 */ /* 0x100fe40000011605 */
[----:B------:R-:W-:-:S05]  /*0f10*/  SHF.R.U64 R4, R4, 0x4, R5 ;  /* 0x0000000404047819 */ /* 0x000fca0000001205 */
[----:B------:R1:W-:Y:S01]  /*0f20*/  STS [UR7+0xc], R4 ;  /* 0x00000c04ff007988 */ /* 0x0003e20008000807 */
[----:B-----5:R-:W-:Y:S02]  /*0f30*/  LOP3.LUT R3, R3, 0x7, RZ, 0xb8, !PT ;  /* 0x0000000703037812 */ /* 0x020fe400078eb8ff */
[----:B---3--:R-:W-:-:S03]  /*0f40*/  LOP3.LUT R2, R2, 0xf, R7, 0xb8, !PT ;  /* 0x0000000f02027812 */ /* 0x008fc600078eb807 */
[----:B------:R1:W-:Y:S04]  /*0f50*/  STS [UR7+0x34], R3 ;  /* 0x00003403ff007988 */ /* 0x0003e80008000807 */
[----:B------:R1:W-:Y:S02]  /*0f60*/  STS [UR7+0x1c], R2 ;  /* 0x00001c02ff007988 */ /* 0x0003e40008000807 */
.L_x_38:
[----:B------:R-:W-:Y:S05]  /*0f70*/  BSYNC B3 ;  /* 0x0000000000037941 */ /* 0x000fea0003800000 */
.L_x_37:
[----:B------:R-:W-:Y:S04]  /*0f80*/  BSSY B3, `(.L_x_39) ;  /* 0x000001a000037945 */ /* 0x000fe80003800000 */
[----:B------:R-:W-:Y:S04]  /*0f90*/  BSSY B4, `(.L_x_40) ;  /* 0x0000015000047945 */ /* 0x000fe80003800000 */
[----:B------:R-:W-:Y:S05]  /*0fa0*/  @P2 BRA `(.L_x_41) ;  /* 0x0000000000202947 */ /* 0x000fea0003800000 */
[----:B-1-34-:R-:W1:Y:S02]  /*0fb0*/  LDS R2, [UR7+0x34] ;  /* 0x00003407ff027984 */ /* 0x01ae640008000800 */
[----:B-1----:R-:W-:-:S05]  /*0fc0*/  LOP3.LUT R2, R2, 0x38, RZ, 0xb8, !PT ;  /* 0x0000003802027812 */ /* 0x002fca00078eb8ff */
[----:B------:R1:W-:Y:S01]  /*0fd0*/  STS [UR7+0x34], R2 ;  /* 0x00003402ff007988 */ /* 0x0003e20008000807 */
[----:B------:R-:W-:Y:S05]  /*0fe0*/  @P2 BRA `(.L_x_42) ;  /* 0x0000000000202947 */ /* 0x000fea0003800000 */
[----:B-1----:R-:W1:Y:S01]  /*0ff0*/  LDS R2, [UR7+0x8] ;  /* 0x00000807ff027984 */ /* 0x002e620008000800 */
[----:B------:R-:W-:-:S05]  /*1000*/  IMAD.MOV.U32 R3, RZ, RZ, 0x780 ;  /* 0x00000780ff037424 */ /* 0x000fca00078e00ff */
[----:B-1----:R-:W-:-:S05]  /*1010*/  LOP3.LUT R2, R2, 0x500, R3, 0xd8, !PT ;  /* 0x0000050002027812 */ /* 0x002fca00078ed803 */
[----:B------:R1:W-:Y:S02]  /*1020*/  STS [UR7+0x8], R2 ;  /* 0x00000802ff007988 */ /* 0x0003e40008000807 */
.L_x_41:
[----:B------:R-:W-:Y:S05]  /*1030*/  @P2 BRA `(.L_x_43) ;  /* 0x0000000000282947 */ /* 0x000fea0003800000 */
[----:B-1-34-:R-:W1:Y:S02]  /*1040*/  LDS R2, [UR7+0x8] ;  /* 0x00000807ff027984 */ /* 0x01ae640008000800 */
[----:B-1----:R-:W-:-:S05]  /*1050*/  LOP3.LUT R2, R2, 0x1800, RZ, 0xb8, !PT ;  /* 0x0000180002027812 */ /* 0x002fca00078eb8ff */
[----:B------:R3:W-:Y:S02]  /*1060*/  STS [UR7+0x8], R2 ;  /* 0x00000802ff007988 */ /* 0x0007e40008000807 */
.L_x_42:
[----:B------:R-:W-:Y:S05]  /*1070*/  @P2 BREAK B4 ;  /* 0x0000000000042942 */ /* 0x000fea0003800000 */
[----:B------:R-:W-:Y:S05]  /*1080*/  @P2 BRA `(.L_x_44) ;  /* 0x0000000000242947 */ /* 0x000fea0003800000 */
[----:B-1-3--:R-:W1:Y:S01]  /*1090*/  LDS R2, [UR7+0x8] ;  /* 0x00000807ff027984 */ /* 0x00ae620008000800 */
[----:B------:R-:W-:-:S05]  /*10a0*/  IMAD.MOV.U32 R3, RZ, RZ, 0x6000 ;  /* 0x00006000ff037424 */ /* 0x000fca00078e00ff */
[----:B-1----:R-:W-:-:S04]  /*10b0*/  LOP3.LUT R2, R2, 0x6000, R3, 0xd8, !PT ;  /* 0x0000600002027812 */ /* 0x002fc800078ed803 */
[----:B------:R-:W-:-:S05]  /*10c0*/  LOP3.LUT R2, R2, 0x400000, RZ, 0xb8, !PT ;  /* 0x0040000002027812 */ /* 0x000fca00078eb8ff */
[----:B------:R1:W-:Y:S02]  /*10d0*/  STS [UR7+0x8], R2 ;  /* 0x00000802ff007988 */ /* 0x0003e40008000807 */
.L_x_43:
[----:B------:R-:W-:Y:S05]  /*10e0*/  BSYNC B4 ;  /* 0x0000000000047941 */ /* 0x000fea0003800000 */
.L_x_40:
[----:B-1-34-:R-:W1:Y:S02]  /*10f0*/  @!P2 LDS R2, [UR7+0x8] ;  /* 0x00000807ff02a984 */ /* 0x01ae640008000800 */
[----:B-1----:R-:W-:-:S05]  /*1100*/  @!P2 LOP3.LUT R2, R2, 0x8000, RZ, 0xb8, !PT ;  /* 0x000080000202a812 */ /* 0x002fca00078eb8ff */
[----:B------:R4:W-:Y:S02]  /*1110*/  @!P2 STS [UR7+0x8], R2 ;  /* 0x00000802ff00a988 */ /* 0x0009e40008000807 */
.L_x_44:
[----:B------:R-:W-:Y:S05]  /*1120*/  BSYNC B3 ;  /* 0x0000000000037941 */ /* 0x000fea0003800000 */
.L_x_39:
[----:B------:R-:W-:Y:S05]  /*1130*/  WARPSYNC.ALL ;  /* 0x0000000000007948 */ /* 0x000fea0003800000 */
[----:B------:R-:W-:Y:S01]  /*1140*/  UIADD3 UR4, UR4, 0x100, URZ ;  /* 0x0000010004047890 */ /* 0x000fe2000fffe03f */
[----:B------:R-:W-:Y:S01]  /*1150*/  ISETP.GE.AND P1, PT, R15, 0x1, PT ;  /* 0x000000010f00780c */ /* 0x000fe20003f26270 */
[----:B------:R-:W-:Y:S01]  /*1160*/  IMAD.MOV.U32 R24, RZ, RZ, RZ ;  /* 0x000000ffff187224 */ /* 0x000fe200078e00ff */
[----:B------:R-:W-:Y:S01]  /*1170*/  SHF.R.U32.HI R7, RZ, 0x5, R0 ;  /* 0x00000005ff077819 */ /* 0x000fe20000011600 */
[----:B------:R-:W-:-:S04]  /*1180*/  UIADD3 UR24, UP0, UR4, UR24, URZ ;  /* 0x0000001804187290 */ /* 0x000fc8000ff1e03f */
[----:B------:R-:W-:Y:S01]  /*1190*/  ULEA.HI.X.SX32 UR25, UR4, UR25, 0x1, UP0 ;  /* 0x0000001904197291 */ /* 0x000fe200080f0e3f */
[----:B------:R-:W-:Y:S11]  /*11a0*/  @P0 BRA `(.L_x_45) ;  /* 0x0000000000280947 */ /* 0x000ff60003800000 */
[----:B-1-34-:R-:W1:Y:S01]  /*11b0*/  S2R R2, SR_LANEID ;  /* 0x0000000000027919 */ /* 0x01ae620000000000 */
[----:B------:R-:W-:Y:S05]  /*11c0*/  WARPSYNC.ALL ;  /* 0x0000000000007948 */ /* 0x000fea0003800000 */
[----:B-1----:R-:W-:-:S05]  /*11d0*/  IMAD.SHL.U32 R4, R2, 0x4, RZ ;  /* 0x0000000402047824 */ /* 0x002fca00078e00ff */
[----:B------:R-:W1:Y:S01]  /*11e0*/  LDS R5, [R4+UR7] ;  /* 0x0000000704057984 */ /* 0x000e620008000800 */
[----:B------:R-:W-:-:S05]  /*11f0*/  IADD3 R2, P3, R4, UR24, RZ ;  /* 0x0000001804027c10 */ /* 0x000fca000ff7e0ff */
[----:B------:R-:W-:-:S05]  /*1200*/  IMAD.X R3, RZ, RZ, UR25, P3 ;  /* 0x00000019ff037e24 */ /* 0x000fca00098e06ff */
[----:B-1----:R1:W3:Y:S01]  /*1210*/  ATOMG.E.EXCH.STRONG.GPU PT, RZ, [R2], R5 ;  /* 0x0000000502ff73a8 */ /* 0x0022e200041ee100 */
[----:B------:R-:W-:-:S04]  /*1220*/  DEPBAR {5,4,3,2,1,0} ;  /* 0x0000003f0000791a */ /* 0x000fc80000000000 */
[----:B------:R1:W-:Y:S01]  /*1230*/  UTMACCTL.IV [UR24] ;  /* 0x00000000180079b9 */ /* 0x0003e20008000000 */
[----:B------:R-:W-:Y:S01]  /*1240*/  NOP ;  /* 0x0000000000007918 */ /* 0x000fe20000000000 */
.L_x_45:
[----:B------:R-:W-:Y:S05]  /*1250*/  @P0 BRA `(.L_x_46) ;  /* 0x00000000000c0947 */ /* 0x000fea0003800000 */
[----:B------:R0:W-:Y:S01]  /*1260*/  UTMACMDFLUSH ;  /* 0x00000000000079b7 */ /* 0x0001e20000000000 */
[----:B------:R-:W-:Y:S05]  /*1270*/  @P0 BRA `(.L_x_46) ;  /* 0x0000000000040947 */ /* 0x000fea0003800000 */
[----:B------:R-:W-:-:S04]  /*1280*/  DEPBAR.LE SB0, 0x0 ;  /* 0x000080000000791a */ /* 0x000fc80000000000 */
.L_x_46:
[----:B------:R-:W-:Y:S05]  /*1290*/  WARPSYNC.ALL ;  /* 0x0000000000007948 */ /* 0x000fea0003800000 */
[----:B---3--:R-:W-:Y:S01]  /*12a0*/  BAR.SYNC.DEFER_BLOCKING 0x0 ;  /* 0x0000000000007b1d */ /* 0x008fe20000010000 */
[----:B------:R-:W-:Y:S01]  /*12b0*/  R2UR UR26, R7 ;  /* 0x00000000071a72ca */ /* 0x000fe200000e0000 */
[----:B------:R-:W-:Y:S01]  /*12c0*/  USHF.L.U32 UR27, UR28, 0x8, URZ ;  /* 0x000000081c1b7899 */ /* 0x000fe2000800063f */
[----:B------:R-:W-:Y:S01]  /*12d0*/  IMAD.MOV.U32 R25, RZ, RZ, RZ ;  /* 0x000000ffff197224 */ /* 0x000fe200078e00ff */
[----:B------:R-:W-:Y:S01]  /*12e0*/  USHF.L.U32 UR11, UR29, 0x7, URZ ;  /* 0x000000071d0b7899 */ /* 0x000fe2000800063f */
[----:B------:R-:W-:Y:S01]  /*12f0*/  CS2R R26, SRZ ;  /* 0x00000000001a7805 */ /* 0x000fe2000001ff00 */
[----:B------:R-:W-:Y:S01]  /*1300*/  VOTEU.ALL UP0, P2 ;  /* 0x00000000003f7886 */ /* 0x000fe20001000000 */
[----:B------:R-:W-:Y:S01]  /*1310*/  UMOV UR4, 0x1 ;  /* 0x0000000100047882 */ /* 0x000fe20000000000 */
[----:B------:R-:W-:Y:S01]  /*1320*/  VOTEU.ALL UP1, P2 ;  /* 0x00000000003f7886 */ /* 0x000fe20001020000 */
[----:B------:R-:W-:-:S02]  /*1330*/  CS2R R28, SRZ ;  /* 0x00000000001c7805 */ /* 0x000fc4000001ff00 */
[----:B------:R-:W-:Y:S01]  /*1340*/  CS2R R30, SRZ ;  /* 0x00000000001e7805 */ /* 0x000fe2000001ff00 */
[----:B------:R-:W-:-:S04]  /*1350*/  @!UP0 UIADD3 UR8, -UR4, 0x100000, URZ ;  /* 0x0010000004088890 */ /* 0x000fc8000fffe13f */
[----:B------:R-:W-:Y:S02]  /*1360*/  @!UP0 USHF.L.U32 UR9, UR8, 0xb, URZ ;  /* 0x0000000b08098899 */ /* 0x000fe4000800063f */
[----:B------:R-:W-:Y:S01]  /*1370*/  @!UP0 USHF.L.U32 UR8, UR8, 0x1, URZ ;  /* 0x0000000108088899 */ /* 0x000fe2000800063f */
[----:B------:R-:W-:Y:S01]  /*1380*/  CS2R R32, SRZ ;  /* 0x0000000000207805 */ /* 0x000fe2000001ff00 */
[----:B------:R-:W-:-:S04]  /*1390*/  @!UP0 UIADD3 UR4, -UR4, 0x100000, URZ ;  /* 0x0010000004048890 */ /* 0x000fc8000fffe13f */
[----:B------:R-:W-:Y:S02]  /*13a0*/  @!UP0 USHF.L.U32 UR5, UR4, 0xb, URZ ;  /* 0x0000000b04058899 */ /* 0x000fe4000800063f */
[----:B------:R-:W-:Y:S01]  /*13b0*/  @!UP0 USHF.L.U32 UR4, UR4, 0x1, URZ ;  /* 0x0000000104048899 */ /* 0x000fe2000800063f */
[----:B------:R-:W-:Y:S01]  /*13c0*/  CS2R R34, SRZ ;  /* 0x0000000000227805 */ /* 0x000fe2000001ff00 */
[----:B------:R-:W-:Y:S01]  /*13d0*/  VOTEU.ALL UP0, P2 ;  /* 0x00000000003f7886 */ /* 0x000fe20001000000 */
[----:B------:R-:W-:Y:S02]  /*13e0*/  CS2R R36, SRZ ;  /* 0x0000000000247805 */ /* 0x000fe4000001ff00 */
[----:B------:R-:W-:Y:S02]  /*13f0*/  CS2R R38, SRZ ;  /* 0x0000000000267805 */ /* 0x000fe4000001ff00 */
[----:B------:R-:W-:Y:S02]  /*1400*/  CS2R R40, SRZ ;  /* 0x0000000000287805 */ /* 0x000fe4000001ff00 */
[----:B------:R-:W-:-:S02]  /*1410*/  CS2R R42, SRZ ;  /* 0x00000000002a7805 */ /* 0x000fc4000001ff00 */
[----:B------:R-:W-:Y:S02]  /*1420*/  CS2R R44, SRZ ;  /* 0x00000000002c7805 */ /* 0x000fe4000001ff00 */
[----:B------:R-:W-:Y:S02]  /*1430*/  CS2R R46, SRZ ;  /* 0x00000000002e7805 */ /* 0x000fe4000001ff00 */
[----:B------:R-:W-:Y:S02]  /*1440*/  CS2R R48, SRZ ;  /* 0x0000000000307805 */ /* 0x000fe4000001ff00 */
[----:B------:R-:W-:Y:S01]  /*1450*/  CS2R R50, SRZ ;  /* 0x0000000000327805 */ /* 0x000fe2000001ff00 */
[----:B------:R-:W3:Y:S02]  /*1460*/  FENCE.VIEW.ASYNC.S ;  /* 0x00000000000073c6 */ /* 0x000ee40000000000 */
[----:B---3--:R3:W4:Y:S02]  /*1470*/  @!UP0 SYNCS.EXCH.64 URZ, [UR7+0x18000], UR8 ;  /* 0x01800008073f85b2 */ /* 0x0087240008000100 */
[----:B----4-:R-:W-:Y:S01]  /*1480*/  BAR.SYNC.DEFER_BLOCKING 0x0 ;  /* 0x0000000000007b1d */ /* 0x010fe20000010000 */
[----:B------:R-:W-:-:S02]  /*1490*/  CS2R R52, SRZ ;  /* 0x0000000000347805 */ /* 0x000fc4000001ff00 */
[----:B------:R-:W-:Y:S02]  /*14a0*/  CS2R R54, SRZ ;  /* 0x0000000000367805 */ /* 0x000fe4000001ff00 */
[----:B------:R-:W-:Y:S02]  /*14b0*/  CS2R R56, SRZ ;  /* 0x0000000000387805 */ /* 0x000fe4000001ff00 */
[----:B------:R-:W-:Y:S02]  /*14c0*/  CS2R R58, SRZ ;  /* 0x00000000003a7805 */ /* 0x000fe4000001ff00 */
[----:B------:R-:W-:Y:S02]  /*14d0*/  CS2R R60, SRZ ;  /* 0x00000000003c7805 */ /* 0x000fe4000001ff00 */
[----:B------:R-:W-:Y:S02]  /*14e0*/  CS2R R62, SRZ ;  /* 0x00000000003e7805 */ /* 0x000fe4000001ff00 */
        /* <DEDUP_REMOVED lines=17> */
[----:B------:R3:W4:Y:S01]  /*1600*/  @!UP1 SYNCS.EXCH.64 URZ, [UR7+0x18008], UR4 ;  /* 0x01800804073f95b2 */ /* 0x0007220008000100 */
        /* <DEDUP_REMOVED lines=26> */
[----:B------:R-:W-:Y:S01]  /*17b0*/  CS2R R150, SRZ ;  /* 0x0000000000967805 */ /* 0x000fe2000001ff00 */
[----:B----4-:R-:W-:Y:S06]  /*17c0*/  @!P1 BRA `(.L_x_47) ;  /* 0x0000000800289947 */ /* 0x010fec0003800000 */
        /* <DEDUP_REMOVED lines=64> */
[----:B---3--:R-:W-:Y:S01]  /*1bd0*/  UMOV UR4, URZ ;  /* 0x0000003f00047c82 */ /* 0x008fe20008000000 */
[----:B------:R-:W-:-:S05]  /*1be0*/  UMOV UR10, URZ ;  /* 0x0000003f000a7c82 */ /* 0x000fca0008000000 */
.L_x_49:
[----:B------:R-:W-:Y:S01]  /*1bf0*/  BAR.SYNC.DEFER_BLOCKING 0x0 ;  /* 0x0000000000007b1d */ /* 0x000fe20000010000 */
[----:B------:R-:W-:Y:S01]  /*1c00*/  ULEA UR30, UR4, UR7, 0x3 ;  /* 0x00000007041e7291 */ /* 0x000fe2000f8e183f */
[----:B-1----:R-:W-:Y:S01]  /*1c10*/  @!P2 IMAD.MOV.U32 R2, RZ, RZ, 0xc000 ;  /* 0x0000c000ff02a424 */ /* 0x002fe200078e00ff */
[----:B------:R-:W-:Y:S01]  /*1c20*/  ELECT P0, URZ, PT ;  /* 0x00000000003f782f */ /* 0x000fe20003800000 */
[----:B------:R-:W-:-:S03]  /*1c30*/  ULEA UR8, UR4, UR7, 0xe ;  /* 0x0000000704087291 */ /* 0x000fc6000f8e703f */
[----:B------:R-:W-:Y:S02]  /*1c40*/  ISETP.LT.U32.AND P0, PT, R6, 0x20, P0 ;  /* 0x000000200600780c */ /* 0x000fe40000701070 */
[----:B------:R-:W-:Y:S01]  /*1c50*/  ELECT P1, URZ, PT ;  /* 0x00000000003f782f */ /* 0x000fe20003820000 */
[----:B------:R-:W-:-:S03]  /*1c60*/  UIADD3 UR8, UR8, 0x10000, URZ ;  /* 0x0001000008087890 */ /* 0x000fc6000fffe03f */
[----:B------:R-:W-:Y:S01]  /*1c70*/  ISETP.LT.U32.AND P1, PT, R6, 0x80, P1 ;  /* 0x000000800600780c */ /* 0x000fe20000f21070 */
[----:B------:R-:W-:Y:S02]  /*1c80*/  ULEA UR6, UR4, UR7, 0xf ;  /* 0x0000000704067291 */ /* 0x000fe4000f8e783f */
[----:B------:R-:W-:Y:S01]  /*1c90*/  ULOP3.LUT UR14, UR26, 0x3, URZ, 0xc0, !UPT ;  /* 0x000000031a0e7892 */ /* 0x000fe2000f8ec03f */
[----:B------:R-:W-:Y:S01]  /*1ca0*/  UMOV UR15, UR10 ;  /* 0x0000000a000f7c82 */ /* 0x000fe20008000000 */
[----:B------:R-:W-:Y:S02]  /*1cb0*/  USHF.L.U32 UR5, UR26, 0x7, URZ ;  /* 0x000000071a057899 */ /* 0x000fe4000800063f */
[----:B------:R-:W-:Y:S01]  /*1cc0*/  VOTEU.ANY UP0, P0 ;  /* 0x00000000003f7886 */ /* 0x000fe20000000100 */
[----:B------:R-:W-:Y:S01]  /*1cd0*/  VOTEU.ANY UP2, P0 ;  /* 0x00000000003f7886 */ /* 0x000fe20000040100 */
[----:B------:R-:W-:Y:S01]  /*1ce0*/  ULEA UR12, UR14, UR6, 0xd ;  /* 0x000000060e0c7291 */ /* 0x000fe2000f8e683f */
[----:B------:R1:W-:Y:S02]  /*1cf0*/  @!P2 SYNCS.ARRIVE.TRANS64 RZ, [UR30+0x18000], R2 ;  /* 0x01800002ffffa9a7 */ /* 0x0003e4000800001e */
[----:B------:R-:W-:Y:S01]  /*1d00*/  @UP0 UIADD3 UR9, UR30, 0x18000, URZ ;  /* 0x000180001e090890 */ /* 0x000fe2000fffe03f */
[----:B------:R-:W-:Y:S01]  /*1d10*/  @UP0 UMOV UR16, UR20 ;  /* 0x0000001400100c82 */ /* 0x000fe20008000000 */
[----:B------:R-:W-:Y:S01]  /*1d20*/  @UP0 UMOV UR17, UR21 ;  /* 0x0000001500110c82 */ /* 0x000fe20008000000 */
[----:B------:R-:W-:Y:S01]  /*1d30*/  BAR.SYNC.DEFER_BLOCKING 0x0 ;  /* 0x0000000000007b1d */ /* 0x000fe20000010000 */
[----:B------:R-:W-:Y:S01]  /*1d40*/  ULEA UR14, UR14, UR27, 0x6 ;  /* 0x0000001b0e0e7291 */ /* 0x000fe2000f8e303f */
[----:B-1----:R-:W-:Y:S01]  /*1d50*/  SHF.L.U32 R2, R13, 0x1f, RZ ;  /* 0x0000001f0d027819 */ /* 0x002fe200000006ff */
[----:B------:R-:W-:-:S03]  /*1d60*/  ULOP3.LUT UR5, UR5, 0x200, URZ, 0xc0, !UPT ;  /* 0x0000020005057892 */ /* 0x000fc6000f8ec03f */
[----:B------:R-:W-:Y:S01]  /*1d70*/  VOTEU.ANY UP1, P1 ;  /* 0x00000000003f7886 */ /* 0x000fe20000820100 */
[----:B------:R-:W-:Y:S01]  /*1d80*/  VOTEU.ANY UP3, P1 ;  /* 0x00000000003f7886 */ /* 0x000fe20000860100 */
[----:B------:R-:W-:Y:S02]  /*1d90*/  USHF.R.U32.HI UR6, URZ, 0x4, UR6 ;  /* 0x000000043f067899 */ /* 0x000fe40008011606 */
[----:B------:R-:W-:Y:S02]  /*1da0*/  ULEA.HI UR5, UR8, UR5, URZ, 0x1c ;  /* 0x0000000508057291 */ /* 0x000fe4000f8fe03f */
[----:B------:R-:W-:Y:S01]  /*1db0*/  @UP1 UIADD3 UR13, UR30, 0x18000, URZ ;  /* 0x000180001e0d1890 */ /* 0x000fe2000fffe03f */
[----:B------:R-:W-:Y:S01]  /*1dc0*/  @UP1 UMOV UR18, UR22 ;  /* 0x0000001600121c82 */ /* 0x000fe20008000000 */
[----:B------:R-:W-:Y:S01]  /*1dd0*/  @UP1 UMOV UR19, UR23 ;  /* 0x0000001700131c82 */ /* 0x000fe20008000000 */
[----:B------:R-:W-:Y:S01]  /*1de0*/  USGXT.U32 UR6, UR6, 0xe ;  /* 0x0000000e0606789a */ /* 0x000fe20008000000 */
[----:B------:R1:W-:Y:S01]  /*1df0*/  @UP2 UTMALDG.2D [UR8], [UR16] ;  /* 0x00000008100025b4 */ /* 0x0003e20008008000 */
[----:B------:R3:W-:Y:S06]  /*1e00*/  MEMBAR.ALL.CTA ;  /* 0x0000000000007992 */ /* 0x0007ec0000008000 */
[----:B---3--:R-:W3:Y:S01]  /*1e10*/  FENCE.VIEW.ASYNC.S ;  /* 0x00000000000073c6 */ /* 0x008ee20000000000 */
[----:B-1----:R-:W-:-:S02]  /*1e20*/  ULOP3.LUT UR16, UR5, 0x3fff, URZ, 0xc0, !UPT ;  /* 0x00003fff05107892 */ /* 0x002fc4000f8ec03f */
[----:B------:R-:W-:Y:S01]  /*1e30*/  ULOP3.LUT UR5, UR6, 0x2000000, URZ, 0xfc, !UPT ;  /* 0x0200000006057892 */ /* 0x000fe2000f8efc3f */
[----:B------:R-:W-:Y:S01]  /*1e40*/  UMOV UR17, 0x40000040 ;  /* 0x4000004000117882 */ /* 0x000fe20000000000 */
[----:B---3--:R-:W-:Y:S06]  /*1e50*/  BAR.SYNC.DEFER_BLOCKING 0x0 ;  /* 0x0000000000007b1d */ /* 0x008fec0000010000 */
[----:B------:R1:W-:Y:S02]  /*1e60*/  @UP3 UTMALDG.2D [UR12], [UR18] ;  /* 0x0000000c120035b4 */ /* 0x0003e40008008000 */
[----:B------:R-:W-:Y:S06]  /*1e70*/  BAR.SYNC.DEFER_BLOCKING 0x0 ;  /* 0x0000000000007b1d */ /* 0x000fec0000010000 */
[----:B-1----:R-:W-:Y:S01]  /*1e80*/  UMOV UR18, UR5 ;  /* 0x0000000500127c82 */ /* 0x002fe20008000000 */
[----:B------:R-:W-:Y:S01]  /*1e90*/  UMOV UR19, 0x40000040 ;  /* 0x4000004000137882 */ /* 0x000fe20000000000 */
[----:B------:R-:W1:Y:S02]  /*1ea0*/  SYNCS.PHASECHK.TRANS64.TRYWAIT P0, [UR30+0x18000], R2 ;  /* 0x01800002ff0075a7 */ /* 0x000e64000800015e */
[----:B-1----:R-:W-:Y:S05]  /*1eb0*/  @!P0 BRA `(.L_x_48) ;  /* 0x0000000800408947 */ /* 0x002fea0003800000 */
.L_x_50:
[----:B------:R-:W-:Y:S02]  /*1ec0*/  WARPGROUP.DEPBAR.LE gsb0, 0x0 ;  /* 0x00008000000079c5 */ /* 0x000fe40000010000 */
[----:B------:R-:W-:Y:S01]  /*1ed0*/  WARPGROUP.ARRIVE ;  /* 0x00000000000079c5 */ /* 0x000fe20000000000 */
[----:B------:R-:W-:Y:S01]  /*1ee0*/  UIADD3 UR14, UP1, UR6, 0x2000080, URZ ;  /* 0x02000080060e7890 */ /* 0x000fe2000ff3e03f */
[----:B------:R-:W1:Y:S01]  /*1ef0*/  LDC R2, c[0x0][0x230] ;  /* 0x00008c00ff027b82 */ /* 0x000e620000000800 */
[----:B------:R-:W-:Y:S01]  /*1f00*/  UIADD3 UR12, UP0, UR16, 0x2, URZ ;  /* 0x00000002100c7890 */ /* 0x000fe2000ff1e03f */
[----:B------:R-:W-:Y:S02]  /*1f10*/  UMOV UR5, URZ ;  /* 0x0000003f00057c82 */ /* 0x000fe40008000000 */
[----:B------:R-:W-:Y:S01]  /*1f20*/  HGMMA.64x256x16.F32.BF16 R24, gdesc[UR16].tnspB, R24 ;  /* 0x43e00000101879f0 */ /* 0x000fe20008701818 */
[----:B------:R-:W-:Y:S01]  /*1f30*/  UMOV UR6, URZ ;  /* 0x0000003f00067c82 */ /* 0x000fe20008000000 */
[----:B------:R-:W-:-:S02]  /*1f40*/  UIADD3.X UR13, UR5, 0x40000040, URZ, UP0, !UPT ;  /* 0x40000040050d7890 */ /* 0x000fc400087fe43f */
[----:B------:R-:W-:Y:S02]  /*1f50*/  UIADD3.X UR15, UR6, 0x40000040, URZ, UP1, !UPT ;  /* 0x40000040060f7890 */ /* 0x000fe40008ffe43f */
[----:B------:R-:W-:Y:S02]  /*1f60*/  UIADD3.64 UR16, UR12, 0x2, URZ ;  /* 0x000000020c107897 */ /* 0x000fe4000fffe03f */
[----:B------:R-:W-:Y:S02]  /*1f70*/  UIADD3.64 UR18, UR14, 0x80, URZ ;  /* 0x000000800e127897 */ /* 0x000fe4000fffe03f */
[----:B------:R-:W-:Y:S02]  /*1f80*/  UIADD3 UR10, UR10, 0x40, URZ ;  /* 0x000000400a0a7890 */ /* 0x000fe4000fffe03f */
[----:B------:R-:W-:-:S04]  /*1f90*/  UIADD3 UR4, UR4, 0x1, URZ ;  /* 0x0000000104047890 */ /* 0x000fc8000fffe03f */
[----:B------:R-:W-:Y:S01]  /*1fa0*/  UISETP.NE.U32.AND UP0, UPT, UR4, 0x2, UPT ;  /* 0x000000020400788c */ /* 0x000fe2000bf05070 */
[----:B-1----:R-:W-:-:S03]  /*1fb0*/  ISETP.LE.AND P0, PT, R2, UR10, PT ;  /* 0x0000000a02007c0c */ /* 0x002fc6000bf03270 */
[----:B------:R-:W-:Y:S02]  /*1fc0*/  USEL UR5, URZ, 0x1, UP0 ;  /* 0x000000013f057887 */ /* 0x000fe40008000000 */
[----:B------:R-:W-:-:S04]  /*1fd0*/  USEL UR4, UR4, URZ, UP0 ;  /* 0x0000003f04047287 */ /* 0x000fc80008000000 */
[----:B------:R-:W-:Y:S02]  /*1fe0*/  LOP3.LUT R13, R13, UR5, RZ, 0x3c, !PT ;  /* 0x000000050d0d7c12 */ /* 0x000fe4000f8e3cff */
[----:B------:R-:W-:Y:S01]  /*1ff0*/  HGMMA.64x256x16.F32.BF16 R24, gdesc[UR12].tnspB, R24 ;  /* 0x43e000000c1879f0 */ /* 0x000fe20008701818 */
[----:B------:R-:W-:Y:S02]  /*2000*/  UIADD3.64 UR14, UR14, 0x100, URZ ;  /* 0x000001000e0e7897 */ /* 0x000fe4000fffe03f */
[----:B------:R-:W-:-:S15]  /*2010*/  UIADD3.64 UR12, UR12, 0x4, URZ ;  /* 0x000000040c0c7897 */ /* 0x000fde000fffe03f */
[----:B------:R-:W-:-:S10]  /*2020*/  NOP ;  /* 0x0000000000007918 */ /* 0x000fd40000000000 */
[----:B------:R-:W-:-:S15]  /*2030*/  HGMMA.64x256x16.F32.BF16 R24, gdesc[UR16].tnspB, R24 ;  /* 0x43e00000101879f0 */ /* 0x000fde0008701818 */
[----:B------:R-:W-:-:S13]  /*2040*/  NOP ;  /* 0x0000000000007918 */ /* 0x000fda0000000000 */
[----:B------:R-:W-:Y:S01]  /*2050*/  HGMMA.64x256x16.F32.BF16 R24, gdesc[UR12].tnspB, R24, gsb0 ;  /* 0x43e000000c1879f0 */ /* 0x000fe20008001818 */
[----:B------:R-:W-:Y:S05]  /*2060*/  @!P0 BRA `(.L_x_49) ;  /* 0xfffffff800e08947 */ /* 0x000fea000383ffff */
.L_x_47:
[----:B------:R-:W-:Y:S02]  /*2070*/  WARPGROUP.DEPBAR.LE gsb0, 0x0 ;  /* 0x00008000000079c5 */ /* 0x000fe40000010000 */
[----:B------:R-:W-:Y:S01]  /*2080*/  BAR.SYNC.DEFER_BLOCKING 0x0 ;  /* 0x0000000000007b1d */ /* 0x000fe20000010000 */
[C---:B-1----:R-:W-:Y:S01]  /*2090*/  IMAD.SHL.U32 R2, R0.reuse, 0x80, RZ ;  /* 0x0000008000027824 */ /* 0x042fe200078e00ff */
[----:B------:R-:W-:Y:S01]  /*20a0*/  F2FP.BF16.F32.PACK_AB R24, R25, R24 ;  /* 0x000000181918723e */ /* 0x000fe200000010ff */
[----:B------:R-:W-:Y:S01]  /*20b0*/  IMAD.SHL.U32 R3, R0, 0x10, RZ ;  /* 0x0000001000037824 */ /* 0x000fe200078e00ff */
[----:B------:R-:W-:Y:S02]  /*20c0*/  F2FP.BF16.F32.PACK_AB R25, R27, R26 ;  /* 0x0000001a1b19723e */ /* 0x000fe400000010ff */
[----:B------:R-:W-:Y:S02]  /*20d0*/  ELECT P0, URZ, PT ;  /* 0x00000000003f782f */ /* 0x000fe40003800000 */
[----:B------:R-:W-:Y:S01]  /*20e0*/  LOP3.LUT R2, R2, 0x780, RZ, 0xc0, !PT ;  /* 0x0000078002027812 */ /* 0x000fe200078ec0ff */
[----:B------:R-:W-:Y:S01]  /*20f0*/  ULOP3.LUT UR26, UR26, 0x3, URZ, 0xc0, !UPT ;  /* 0x000000031a1a7892 */ /* 0x000fe2000f8ec03f */
[----:B------:R-:W-:Y:S01]  /*2100*/  F2FP.BF16.F32.PACK_AB R56, R57, R56 ;  /* 0x000000383938723e */ /* 0x000fe200000010ff */
[----:B------:R-:W-:Y:S01]  /*2110*/  UMOV UR10, UR11 ;  /* 0x0000000b000a7c82 */ /* 0x000fe20008000000 */
[----:B------:R-:W-:Y:S01]  /*2120*/  LOP3.LUT R3, R2, 0x70, R3, 0xf8, !PT ;  /* 0x0000007002037812 */ /* 0x000fe200078ef803 */
[----:B------:R-:W-:Y:S01]  /*2130*/  IMAD.SHL.U32 R2, R0, 0x40, RZ ;  /* 0x0000004000027824 */ /* 0x000fe200078e00ff */
[----:B------:R-:W-:Y:S01]  /*2140*/  F2FP.BF16.F32.PACK_AB R26, R29, R28 ;  /* 0x0000001c1d1a723e */ /* 0x000fe200000010ff */
[----:B---3--:R-:W-:Y:S01]  /*2150*/  ULEA UR8, UR26, UR7, 0xe ;  /* 0x000000071a087291 */ /* 0x008fe2000f8e703f */
[----:B------:R-:W-:Y:S01]  /*2160*/  LOP3.LUT R3, R3, 0x10, R0, 0x78, !PT ;  /* 0x0000001003037812 */ /* 0x000fe200078e7800 */
[----:B------:R-:W-:Y:S01]  /*2170*/  ULEA UR9, UR26, UR27, 0x6 ;  /* 0x0000001b1a097291 */ /* 0x000fe2000f8e303f */
[----:B------:R-:W-:-:S02]  /*2180*/  F2FP.BF16.F32.PACK_AB R27, R31, R30 ;  /* 0x0000001e1f1b723e */ /* 0x000fc400000010ff */
[----:B------:R-:W-:Y:S02]  /*2190*/  LOP3.LUT R2, R3, 0x3800, R2, 0xf8, !PT ;  /* 0x0000380003027812 */ /* 0x000fe400078ef802 */
[----:B------:R-:W-:Y:S02]  /*21a0*/  F2FP.BF16.F32.PACK_AB R57, R59, R58 ;  /* 0x0000003a3b39723e */ /* 0x000fe400000010ff */
[C---:B------:R-:W-:Y:S01]  /*21b0*/  LOP3.LUT R3, R2.reuse, 0x20, RZ, 0x3c, !PT ;  /* 0x0000002002037812 */ /* 0x040fe200078e3cff */
[----:B------:R-:W-:Y:S01]  /*21c0*/  VIADD R0, R2, UR7 ;  /* 0x0000000702007c36 */ /* 0x000fe20008000000 */
[----:B------:R-:W1:Y:S02]  /*21d0*/  @!P2 SYNCS.CCTL.IV [UR7+0x18000] ;  /* 0x01800000ff00a9b1 */ /* 0x000e640008000007 */
[----:B-1----:R-:W-:Y:S01]  /*21e0*/  BAR.SYNC.DEFER_BLOCKING 0x0 ;  /* 0x0000000000007b1d */ /* 0x002fe20000010000 */
[----:B------:R-:W-:Y:S01]  /*21f0*/  F2FP.BF16.F32.PACK_AB R88, R89, R88 ;  /* 0x000000585958723e */ /* 0x000fe200000010ff */
[----:B------:R-:W-:Y:S01]  /*2200*/  VIADD R3, R3, UR7 ;  /* 0x0000000703037c36 */ /* 0x000fe20008000000 */
[----:B------:R-:W-:-:S02]  /*2210*/  F2FP.BF16.F32.PACK_AB R58, R61, R60 ;  /* 0x0000003c3d3a723e */ /* 0x000fc400000010ff */
[----:B------:R-:W-:Y:S02]  /*2220*/  F2FP.BF16.F32.PACK_AB R59, R63, R62 ;  /* 0x0000003e3f3b723e */ /* 0x000fe400000010ff */
[----:B------:R-:W-:Y:S02]  /*2230*/  F2FP.BF16.F32.PACK_AB R89, R91, R90 ;  /* 0x0000005a5b59723e */ /* 0x000fe400000010ff */
[----:B------:R-:W-:Y:S02]  /*2240*/  F2FP.BF16.F32.PACK_AB R120, R121, R120 ;  /* 0x000000787978723e */ /* 0x000fe400000010ff */
[----:B------:R-:W-:Y:S02]  /*2250*/  F2FP.BF16.F32.PACK_AB R32, R33, R32 ;  /* 0x000000202120723e */ /* 0x000fe400000010ff */
[----:B------:R-:W-:Y:S02]  /*2260*/  F2FP.BF16.F32.PACK_AB R90, R93, R92 ;  /* 0x0000005c5d5a723e */ /* 0x000fe400000010ff */
[----:B------:R-:W-:-:S02]  /*2270*/  F2FP.BF16.F32.PACK_AB R91, R95, R94 ;  /* 0x0000005e5f5b723e */ /* 0x000fc400000010ff */
[----:B------:R-:W-:Y:S02]  /*2280*/  F2FP.BF16.F32.PACK_AB R121, R123, R122 ;  /* 0x0000007a7b79723e */ /* 0x000fe400000010ff */
[----:B------:R-:W-:Y:S02]  /*2290*/  F2FP.BF16.F32.PACK_AB R33, R35, R34 ;  /* 0x000000222321723e */ /* 0x000fe400000010ff */
[----:B------:R-:W-:Y:S02]  /*22a0*/  F2FP.BF16.F32.PACK_AB R64, R65, R64 ;  /* 0x000000404140723e */ /* 0x000fe400000010ff */
[----:B------:R-:W-:Y:S01]  /*22b0*/  F2FP.BF16.F32.PACK_AB R122, R125, R124 ;  /* 0x0000007c7d7a723e */ /* 0x000fe200000010ff */
[----:B------:R-:W1:Y:S01]  /*22c0*/  @!P2 SYNCS.CCTL.IV [UR7+0x18008] ;  /* 0x01800800ff00a9b1 */ /* 0x000e620008000007 */
[----:B------:R-:W-:Y:S01]  /*22d0*/  F2FP.BF16.F32.PACK_AB R123, R127, R126 ;  /* 0x0000007e7f7b723e */ /* 0x000fe200000010ff */
[----:B-1----:R-:W-:Y:S01]  /*22e0*/  STSM.16.M88.4 [R0], R24 ;  /* 0x0000001800007844 */ /* 0x002fe20000000200 */
[----:B------:R-:W-:-:S02]  /*22f0*/  LOP3.LUT R4, R2, 0x40, RZ, 0x3c, !PT ;  /* 0x0000004002047812 */ /* 0x000fc400078e3cff */
[----:B------:R-:W-:Y:S01]  /*2300*/  F2FP.BF16.F32.PACK_AB R34, R37, R36 ;  /* 0x000000242522723e */ /* 0x000fe200000010ff */
[----:B------:R-:W-:Y:S01]  /*2310*/  STSM.16.M88.4 [R0+0x4000], R56 ;  /* 0x0040003800007844 */ /* 0x000fe20000000200 */
[----:B------:R-:W-:Y:S01]  /*2320*/  F2FP.BF16.F32.PACK_AB R35, R39, R38 ;  /* 0x000000262723723e */ /* 0x000fe200000010ff */
[----:B------:R-:W-:Y:S01]  /*2330*/  VIADD R4, R4, UR7 ;  /* 0x0000000704047c36 */ /* 0x000fe20008000000 */
[----:B------:R-:W-:Y:S01]  /*2340*/  F2FP.BF16.F32.PACK_AB R65, R67, R66 ;  /* 0x000000424341723e */ /* 0x000fe200000010ff */
[----:B------:R-:W-:Y:S01]  /*2350*/  STSM.16.M88.4 [R0+0x8000], R88 ;  /* 0x0080005800007844 */ /* 0x000fe20000000200 */
[----:B------:R-:W-:Y:S02]  /*2360*/  F2FP.BF16.F32.PACK_AB R96, R97, R96 ;  /* 0x000000606160723e */ /* 0x000fe400000010ff */
[----:B------:R-:W-:Y:S01]  /*2370*/  F2FP.BF16.F32.PACK_AB R66, R69, R68 ;  /* 0x000000444542723e */ /* 0x000fe200000010ff */
[----:B------:R-:W-:Y:S01]  /*2380*/  STSM.16.M88.4 [R0+0xc000], R120 ;  /* 0x00c0007800007844 */ /* 0x000fe20000000200 */
[----:B------:R-:W-:-:S02]  /*2390*/  F2FP.BF16.F32.PACK_AB R67, R71, R70 ;  /* 0x000000464743723e */ /* 0x000fc400000010ff */
[----:B------:R-:W-:Y:S01]  /*23a0*/  F2FP.BF16.F32.PACK_AB R97, R99, R98 ;  /* 0x000000626361723e */ /* 0x000fe200000010ff */
[----:B------:R-:W-:Y:S01]  /*23b0*/  STSM.16.M88.4 [R3], R32 ;  /* 0x0000002003007844 */ /* 0x000fe20000000200 */
[----:B------:R-:W-:Y:S02]  /*23c0*/  F2FP.BF16.F32.PACK_AB R128, R129, R128 ;  /* 0x000000808180723e */ /* 0x000fe400000010ff */
[----:B------:R-:W-:Y:S01]  /*23d0*/  F2FP.BF16.F32.PACK_AB R40, R41, R40 ;  /* 0x000000282928723e */ /* 0x000fe200000010ff */
[----:B------:R-:W-:Y:S01]  /*23e0*/  STSM.16.M88.4 [R3+0x4000], R64 ;  /* 0x0040004003007844 */ /* 0x000fe20000000200 */
[----:B------:R-:W-:Y:S02]  /*23f0*/  F2FP.BF16.F32.PACK_AB R98, R101, R100 ;  /* 0x000000646562723e */ /* 0x000fe400000010ff */
[----:B------:R-:W-:Y:S02]  /*2400*/  F2FP.BF16.F32.PACK_AB R99, R103, R102 ;  /* 0x000000666763723e */ /* 0x000fe400000010ff */
[----:B------:R-:W-:-:S02]  /*2410*/  F2FP.BF16.F32.PACK_AB R129, R131, R130 ;  /* 0x000000828381723e */ /* 0x000fc400000010ff */
[----:B------:R-:W-:Y:S01]  /*2420*/  F2FP.BF16.F32.PACK_AB R41, R43, R42 ;  /* 0x0000002a2b29723e */ /* 0x000fe200000010ff */
[----:B------:R-:W-:Y:S01]  /*2430*/  STSM.16.M88.4 [R3+0x8000], R96 ;  /* 0x0080006003007844 */ /* 0x000fe20000000200 */
[----:B------:R-:W-:Y:S02]  /*2440*/  F2FP.BF16.F32.PACK_AB R72, R73, R72 ;  /* 0x000000484948723e */ /* 0x000fe400000010ff */
[----:B------:R-:W-:Y:S02]  /*2450*/  F2FP.BF16.F32.PACK_AB R130, R133, R132 ;  /* 0x000000848582723e */ /* 0x000fe400000010ff */
[----:B------:R-:W-:Y:S02]  /*2460*/  F2FP.BF16.F32.PACK_AB R131, R135, R134 ;  /* 0x000000868783723e */ /* 0x000fe400000010ff */
[----:B------:R-:W-:Y:S02]  /*2470*/  LOP3.LUT R2, R2, 0x60, RZ, 0x3c, !PT ;  /* 0x0000006002027812 */ /* 0x000fe400078e3cff */
[----:B------:R-:W-:Y:S01]  /*2480*/  F2FP.BF16.F32.PACK_AB R42, R45, R44 ;  /* 0x0000002c2d2a723e */ /* 0x000fe200000010ff */
[----:B------:R-:W-:Y:S01]  /*2490*/  STSM.16.M88.4 [R3+0xc000], R128 ;  /* 0x00c0008003007844 */ /* 0x000fe20000000200 */
[----:B------:R-:W-:Y:S01]  /*24a0*/  F2FP.BF16.F32.PACK_AB R43, R47, R46 ;  /* 0x0000002e2f2b723e */ /* 0x000fe200000010ff */
[----:B------:R-:W-:Y:S01]  /*24b0*/  VIADD R2, R2, UR7 ;  /* 0x0000000702027c36 */ /* 0x000fe20008000000 */
[----:B------:R-:W-:-:S02]  /*24c0*/  F2FP.BF16.F32.PACK_AB R73, R75, R74 ;  /* 0x0000004a4b49723e */ /* 0x000fc400000010ff */
[----:B------:R-:W-:Y:S01]  /*24d0*/  F2FP.BF16.F32.PACK_AB R104, R105, R104 ;  /* 0x000000686968723e */ /* 0x000fe200000010ff */
[----:B------:R-:W-:Y:S01]  /*24e0*/  STSM.16.M88.4 [R4], R40 ;  /* 0x0000002804007844 */ /* 0x000fe20000000200 */
[----:B------:R-:W-:Y:S02]  /*24f0*/  F2FP.BF16.F32.PACK_AB R74, R77, R76 ;  /* 0x0000004c4d4a723e */ /* 0x000fe400000010ff */
[----:B------:R-:W-:Y:S02]  /*2500*/  F2FP.BF16.F32.PACK_AB R75, R79, R78 ;  /* 0x0000004e4f4b723e */ /* 0x000fe400000010ff */
[----:B------:R-:W-:Y:S02]  /*2510*/  F2FP.BF16.F32.PACK_AB R105, R107, R106 ;  /* 0x0000006a6b69723e */ /* 0x000fe400000010ff */
[----:B------:R-:W-:Y:S01]  /*2520*/  F2FP.BF16.F32.PACK_AB R136, R137, R136 ;  /* 0x000000888988723e */ /* 0x000fe200000010ff */
[----:B------:R-:W-:Y:S01]  /*2530*/  STSM.16.M88.4 [R4+0x4000], R72 ;  /* 0x0040004804007844 */ /* 0x000fe20000000200 */
[----:B------:R-:W-:-:S02]  /*2540*/  F2FP.BF16.F32.PACK_AB R48, R49, R48 ;  /* 0x000000303130723e */ /* 0x000fc400000010ff */
[----:B------:R-:W-:Y:S02]  /*2550*/  F2FP.BF16.F32.PACK_AB R106, R109, R108 ;  /* 0x0000006c6d6a723e */ /* 0x000fe400000010ff */
[----:B------:R-:W-:Y:S02]  /*2560*/  F2FP.BF16.F32.PACK_AB R107, R111, R110 ;  /* 0x0000006e6f6b723e */ /* 0x000fe400000010ff */
[----:B------:R-:W-:Y:S02]  /*2570*/  F2FP.BF16.F32.PACK_AB R137, R139, R138 ;  /* 0x0000008a8b89723e */ /* 0x000fe400000010ff */
[----:B------:R-:W-:Y:S01]  /*2580*/  F2FP.BF16.F32.PACK_AB R49, R51, R50 ;  /* 0x000000323331723e */ /* 0x000fe200000010ff */
[----:B------:R-:W-:Y:S01]  /*2590*/  STSM.16.M88.4 [R4+0x8000], R104 ;  /* 0x0080006804007844 */ /* 0x000fe20000000200 */
[----:B------:R-:W-:Y:S02]  /*25a0*/  F2FP.BF16.F32.PACK_AB R80, R81, R80 ;  /* 0x000000505150723e */ /* 0x000fe400000010ff */
[----:B------:R-:W-:-:S02]  /*25b0*/  F2FP.BF16.F32.PACK_AB R138, R141, R140 ;  /* 0x0000008c8d8a723e */ /* 0x000fc400000010ff */
[----:B------:R-:W-:Y:S02]  /*25c0*/  F2FP.BF16.F32.PACK_AB R139, R143, R142 ;  /* 0x0000008e8f8b723e */ /* 0x000fe400000010ff */
[----:B------:R-:W-:Y:S02]  /*25d0*/  F2FP.BF16.F32.PACK_AB R50, R53, R52 ;  /* 0x000000343532723e */ /* 0x000fe400000010ff */
[----:B------:R-:W-:Y:S01]  /*25e0*/  F2FP.BF16.F32.PACK_AB R51, R55, R54 ;  /* 0x000000363733723e */ /* 0x000fe200000010ff */
[----:B------:R-:W-:Y:S01]  /*25f0*/  STSM.16.M88.4 [R4+0xc000], R136 ;  /* 0x00c0008804007844 */ /* 0x000fe20000000200 */
[----:B------:R-:W-:Y:S02]  /*2600*/  F2FP.BF16.F32.PACK_AB R81, R83, R82 ;  /* 0x000000525351723e */ /* 0x000fe400000010ff */
[----:B------:R-:W-:Y:S01]  /*2610*/  F2FP.BF16.F32.PACK_AB R112, R113, R112 ;  /* 0x000000707170723e */ /* 0x000fe200000010ff */
[----:B------:R-:W-:Y:S01]  /*2620*/  STSM.16.M88.4 [R2], R48 ;  /* 0x0000003002007844 */ /* 0x000fe20000000200 */
[----:B------:R-:W-:-:S02]  /*2630*/  F2FP.BF16.F32.PACK_AB R82, R85, R84 ;  /* 0x000000545552723e */ /* 0x000fc400000010ff */
[----:B------:R-:W-:Y:S02]  /*2640*/  F2FP.BF16.F32.PACK_AB R83, R87, R86 ;  /* 0x000000565753723e */ /* 0x000fe400000010ff */
        /* <DEDUP_REMOVED lines=9> */
[----:B------:R-:W-:-:S03]  /*26e0*/  ISETP.LT.U32.AND P0, PT, R6, 0x80, P0 ;  /* 0x000000800600780c */ /* 0x000fc60000701070 */
[----:B------:R-:W-:Y:S01]  /*26f0*/  STSM.16.M88.4 [R2+0xc000], R144 ;  /* 0x00c0009002007844 */ /* 0x000fe20000000200 */
[----:B------:R1:W-:Y:S06]  /*2700*/  MEMBAR.ALL.CTA ;  /* 0x0000000000007992 */ /* 0x0003ec0000008000 */
[----:B-1----:R-:W1:Y:S03]  /*2710*/  FENCE.VIEW.ASYNC.S ;  /* 0x00000000000073c6 */ /* 0x002e660000000000 */
[----:B-1----:R-:W-:Y:S01]  /*2720*/  VOTEU.ANY UP0, P0 ;  /* 0x00000000003f7886 */ /* 0x002fe20000000100 */
[----:B------:R-:W-:-:S04]  /*2730*/  VOTEU.ANY UP1, P0 ;  /* 0x00000000003f7886 */ /* 0x000fc80000020100 */
[----:B------:R-:W-:Y:S01]  /*2740*/  @UP0 UMOV UR4, UR24 ;  /* 0x0000001800040c82 */ /* 0x000fe20008000000 */
[----:B------:R-:W-:Y:S01]  /*2750*/  @UP0 UMOV UR5, UR25 ;  /* 0x0000001900050c82 */ /* 0x000fe20008000000 */
[----:B------:R-:W-:Y:S06]  /*2760*/  BAR.SYNC.DEFER_BLOCKING 0x0 ;  /* 0x0000000000007b1d */ /* 0x000fec0000010000 */
[----:B------:R1:W-:Y:S01]  /*2770*/  @UP1 UTMASTG.2D [UR8], [UR4] ;  /* 0x00000008040013b5 */ /* 0x0003e20008008000 */
[----:B------:R0:W-:Y:S01]  /*2780*/  UTMACMDFLUSH ;  /* 0x00000000000079b7 */ /* 0x0001e20000000000 */
[----:B------:R-:W-:-:S04]  /*2790*/  DEPBAR.LE SB0, 0x0 ;  /* 0x000080000000791a */ /* 0x000fc80000000000 */
[----:B------:R-:W-:Y:S06]  /*27a0*/  BAR.SYNC.DEFER_BLOCKING 0x0 ;  /* 0x0000000000007b1d */ /* 0x000fec0000010000 */
[----:B-1----:R-:W-:Y:S05]  /*27b0*/  EXIT ;  /* 0x000000000000794d */ /* 0x002fea0003800000 */
.L_x_48:
[----:B------:R-:W1:Y:S02]  /*27c0*/  SYNCS.PHASECHK.TRANS64.TRYWAIT P0, [UR30+0x18000], R2 ;  /* 0x01800002ff0075a7 */ /* 0x000e64000800015e */
[----:B-1----:R-:W-:Y:S05]  /*27d0*/  @!P0 BRA `(.L_x_48) ;  /* 0xfffffffc00f88947 */ /* 0x002fea000383ffff */
[----:B------:R-:W-:Y:S05]  /*27e0*/  BRA `(.L_x_50) ;  /* 0xfffffff400b47947 */ /* 0x000fea000383ffff */
.L_x_51:
[----:B------:R-:W-:-:S00]  /*27f0*/  BRA `(.L_x_51) ;  /* 0xfffffffc00fc7947 */ /* 0x000fc0000383ffff */
[----:B------:R-:W-:-:S00]  /*2800*/  NOP ;  /* 0x0000000000007918 */ /* 0x000fc00000000000 */
[----:B------:R-:W-:-:S00]  /*2810*/  NOP ;  /* 0x0000000000007918 */ /* 0x000fc00000000000 */
[----:B------:R-:W-:-:S00]  /*2820*/  NOP ;  /* 0x0000000000007918 */ /* 0x000fc00000000000 */
[----:B------:R-:W-:-:S00]  /*2830*/  NOP ;  /* 0x0000000000007918 */ /* 0x000fc00000000000 */
[----:B------:R-:W-:-:S00]  /*2840*/  NOP ;  /* 0x0000000000007918 */ /* 0x000fc00000000000 */
[----:B------:R-:W-:-:S00]  /*2850*/  NOP ;  /* 0x0000000000007918 */ /* 0x000fc00000000000 */
[----:B------:R-:W-:-:S00]  /*2860*/  NOP ;  /* 0x0000000000007918 */ /* 0x000fc00000000000 */
[----:B------:R-:W-:-:S00]  /*2870*/  NOP ;  /* 0x0000000000007918 */ /* 0x000fc00000000000 */
.L_x_52:


//--------------------- .nv.shared.gluon_wgmma    --------------------------
	.section	.nv.shared.gluon_wgmma,"aw",@nobits
	.sectionflags	@""
	.align	16
	.zero		1024


//--------------------- .nv.shared.reserved.0     --------------------------
	.section	.nv.shared.reserved.0,"aw",@nobits
	.weak		__nv_reservedSMEM_offset_0_alias
	.size		__nv_reservedSMEM_offset_0_alias, 0, 0
	.other		__nv_reservedSMEM_offset_0_alias,@"STO_CUDA_RESERVED_SHARED STV_DEFAULT"
__nv_reservedSMEM_offset_0_alias:
	.zero		0


//--------------------- .nv.constant0.gluon_wgmma --------------------------
	.section	.nv.constant0.gluon_wgmma,"a",@progbits
	.sectionflags	@""
	.align	4
.nv.constant0.gluon_wgmma:
	.zero		608


//--------------------- SYMBOLS --------------------------

	.type		.nv.reservedSmem.offset0,@object
	.size		.nv.reservedSmem.offset0,0x4
